//
// Generated by NVIDIA NVVM Compiler
//
// Compiler Build ID: CL-36424714
// Cuda compilation tools, release 13.0, V13.0.88
// Based on NVVM 20.0.0
//

.version 9.0
.target sm_100
.address_size 64

	// .globl	_Z12matrixMulRowPiS_S_i

.visible .entry _Z12matrixMulRowPiS_S_i(
	.param .u64 .ptr .align 1 _Z12matrixMulRowPiS_S_i_param_0,
	.param .u64 .ptr .align 1 _Z12matrixMulRowPiS_S_i_param_1,
	.param .u64 .ptr .align 1 _Z12matrixMulRowPiS_S_i_param_2,
	.param .u32 _Z12matrixMulRowPiS_S_i_param_3
)
{
	.reg .pred 	%p<12>;
	.reg .b32 	%r<136>;
	.reg .b64 	%rd<48>;

	ld.param.u64 	%rd5, [_Z12matrixMulRowPiS_S_i_param_0];
	ld.param.u64 	%rd6, [_Z12matrixMulRowPiS_S_i_param_1];
	ld.param.u32 	%r57, [_Z12matrixMulRowPiS_S_i_param_3];
	cvta.to.global.u64 	%rd1, %rd6;
	cvta.to.global.u64 	%rd2, %rd5;
	mov.u32 	%r58, %ctaid.x;
	mov.u32 	%r59, %ntid.x;
	mov.u32 	%r60, %tid.x;
	mad.lo.s32 	%r1, %r58, %r59, %r60;
	setp.ge.s32 	%p1, %r1, %r57;
	setp.lt.s32 	%p2, %r57, 1;
	or.pred  	%p3, %p1, %p2;
	@%p3 bra 	$L__BB0_14;
	mul.lo.s32 	%r2, %r57, %r1;
	add.s32 	%r3, %r57, -1;
	and.b32  	%r4, %r57, 7;
	and.b32  	%r5, %r57, 3;
	and.b32  	%r6, %r57, 2147483640;
	and.b32  	%r7, %r57, 1;
	neg.s32 	%r8, %r6;
	shl.b32 	%r9, %r57, 3;
	shl.b32 	%r10, %r57, 1;
	mul.lo.s32 	%r11, %r57, 3;
	shl.b32 	%r12, %r57, 2;
	mul.lo.s32 	%r13, %r57, 5;
	mul.lo.s32 	%r14, %r57, 6;
	mul.lo.s32 	%r15, %r57, 7;
	mov.b32 	%r118, 0;
$L__BB0_2:
	ld.param.u64 	%rd47, [_Z12matrixMulRowPiS_S_i_param_2];
	setp.lt.u32 	%p4, %r3, 7;
	add.s32 	%r63, %r118, %r2;
	cvta.to.global.u64 	%rd7, %rd47;
	mul.wide.s32 	%rd8, %r63, 4;
	add.s64 	%rd3, %rd7, %rd8;
	mov.b32 	%r130, 0;
	st.global.u32 	[%rd3], %r130;
	mov.u32 	%r133, %r130;
	@%p4 bra 	$L__BB0_5;
	add.s32 	%r127, %r57, %r118;
	add.s32 	%r126, %r10, %r118;
	add.s32 	%r125, %r11, %r118;
	add.s32 	%r124, %r12, %r118;
	add.s32 	%r123, %r13, %r118;
	add.s32 	%r122, %r14, %r118;
	add.s32 	%r121, %r15, %r118;
	mov.b32 	%r130, 0;
	mov.u32 	%r119, %r2;
	mov.u32 	%r120, %r118;
	mov.u32 	%r128, %r8;
$L__BB0_4:
	.pragma "nounroll";
	mul.wide.s32 	%rd9, %r119, 4;
	add.s64 	%rd10, %rd2, %rd9;
	ld.global.u32 	%r65, [%rd10];
	mul.wide.u32 	%rd11, %r120, 4;
	add.s64 	%rd12, %rd1, %rd11;
	ld.global.u32 	%r66, [%rd12];
	mad.lo.s32 	%r67, %r66, %r65, %r130;
	st.global.u32 	[%rd3], %r67;
	ld.global.u32 	%r68, [%rd10+4];
	mul.wide.u32 	%rd13, %r127, 4;
	add.s64 	%rd14, %rd1, %rd13;
	ld.global.u32 	%r69, [%rd14];
	mad.lo.s32 	%r70, %r69, %r68, %r67;
	st.global.u32 	[%rd3], %r70;
	ld.global.u32 	%r71, [%rd10+8];
	mul.wide.u32 	%rd15, %r126, 4;
	add.s64 	%rd16, %rd1, %rd15;
	ld.global.u32 	%r72, [%rd16];
	mad.lo.s32 	%r73, %r72, %r71, %r70;
	st.global.u32 	[%rd3], %r73;
	ld.global.u32 	%r74, [%rd10+12];
	mul.wide.u32 	%rd17, %r125, 4;
	add.s64 	%rd18, %rd1, %rd17;
	ld.global.u32 	%r75, [%rd18];
	mad.lo.s32 	%r76, %r75, %r74, %r73;
	st.global.u32 	[%rd3], %r76;
	ld.global.u32 	%r77, [%rd10+16];
	mul.wide.u32 	%rd19, %r124, 4;
	add.s64 	%rd20, %rd1, %rd19;
	ld.global.u32 	%r78, [%rd20];
	mad.lo.s32 	%r79, %r78, %r77, %r76;
	st.global.u32 	[%rd3], %r79;
	ld.global.u32 	%r80, [%rd10+20];
	mul.wide.u32 	%rd21, %r123, 4;
	add.s64 	%rd22, %rd1, %rd21;
	ld.global.u32 	%r81, [%rd22];
	mad.lo.s32 	%r82, %r81, %r80, %r79;
	st.global.u32 	[%rd3], %r82;
	ld.global.u32 	%r83, [%rd10+24];
	mul.wide.u32 	%rd23, %r122, 4;
	add.s64 	%rd24, %rd1, %rd23;
	ld.global.u32 	%r84, [%rd24];
	mad.lo.s32 	%r85, %r84, %r83, %r82;
	st.global.u32 	[%rd3], %r85;
	ld.global.u32 	%r86, [%rd10+28];
	mul.wide.u32 	%rd25, %r121, 4;
	add.s64 	%rd26, %rd1, %rd25;
	ld.global.u32 	%r87, [%rd26];
	mad.lo.s32 	%r130, %r87, %r86, %r85;
	st.global.u32 	[%rd3], %r130;
	add.s32 	%r128, %r128, 8;
	add.s32 	%r127, %r127, %r9;
	add.s32 	%r126, %r126, %r9;
	add.s32 	%r125, %r125, %r9;
	add.s32 	%r124, %r124, %r9;
	add.s32 	%r123, %r123, %r9;
	add.s32 	%r122, %r122, %r9;
	add.s32 	%r121, %r121, %r9;
	add.s32 	%r120, %r120, %r9;
	add.s32 	%r119, %r119, 8;
	setp.ne.s32 	%p5, %r128, 0;
	mov.u32 	%r133, %r6;
	@%p5 bra 	$L__BB0_4;
$L__BB0_5:
	setp.eq.s32 	%p6, %r4, 0;
	@%p6 bra 	$L__BB0_13;
	add.s32 	%r88, %r4, -1;
	setp.lt.u32 	%p7, %r88, 3;
	@%p7 bra 	$L__BB0_8;
	add.s32 	%r89, %r133, %r2;
	mul.wide.s32 	%rd27, %r89, 4;
	add.s64 	%rd28, %rd2, %rd27;
	ld.global.u32 	%r90, [%rd28];
	mad.lo.s32 	%r91, %r133, %r57, %r118;
	mul.wide.u32 	%rd29, %r91, 4;
	add.s64 	%rd30, %rd1, %rd29;
	ld.global.u32 	%r92, [%rd30];
	mad.lo.s32 	%r93, %r92, %r90, %r130;
	st.global.u32 	[%rd3], %r93;
	ld.global.u32 	%r94, [%rd28+4];
	add.s32 	%r95, %r91, %r57;
	mul.wide.u32 	%rd31, %r95, 4;
	add.s64 	%rd32, %rd1, %rd31;
	ld.global.u32 	%r96, [%rd32];
	mad.lo.s32 	%r97, %r96, %r94, %r93;
	st.global.u32 	[%rd3], %r97;
	ld.global.u32 	%r98, [%rd28+8];
	add.s32 	%r99, %r95, %r57;
	mul.wide.u32 	%rd33, %r99, 4;
	add.s64 	%rd34, %rd1, %rd33;
	ld.global.u32 	%r100, [%rd34];
	mad.lo.s32 	%r101, %r100, %r98, %r97;
	st.global.u32 	[%rd3], %r101;
	ld.global.u32 	%r102, [%rd28+12];
	add.s32 	%r103, %r99, %r57;
	mul.wide.u32 	%rd35, %r103, 4;
	add.s64 	%rd36, %rd1, %rd35;
	ld.global.u32 	%r104, [%rd36];
	mad.lo.s32 	%r130, %r104, %r102, %r101;
	st.global.u32 	[%rd3], %r130;
	add.s32 	%r133, %r133, 4;
$L__BB0_8:
	setp.eq.s32 	%p8, %r5, 0;
	@%p8 bra 	$L__BB0_13;
	setp.eq.s32 	%p9, %r5, 1;
	@%p9 bra 	$L__BB0_11;
	add.s32 	%r105, %r133, %r2;
	mul.wide.s32 	%rd37, %r105, 4;
	add.s64 	%rd38, %rd2, %rd37;
	ld.global.u32 	%r106, [%rd38];
	mad.lo.s32 	%r107, %r133, %r57, %r118;
	mul.wide.u32 	%rd39, %r107, 4;
	add.s64 	%rd40, %rd1, %rd39;
	ld.global.u32 	%r108, [%rd40];
	mad.lo.s32 	%r109, %r108, %r106, %r130;
	st.global.u32 	[%rd3], %r109;
	ld.global.u32 	%r110, [%rd38+4];
	add.s32 	%r111, %r107, %r57;
	mul.wide.u32 	%rd41, %r111, 4;
	add.s64 	%rd42, %rd1, %rd41;
	ld.global.u32 	%r112, [%rd42];
	mad.lo.s32 	%r130, %r112, %r110, %r109;
	st.global.u32 	[%rd3], %r130;
	add.s32 	%r133, %r133, 2;
$L__BB0_11:
	setp.eq.s32 	%p10, %r7, 0;
	@%p10 bra 	$L__BB0_13;
	add.s32 	%r113, %r133, %r2;
	mul.wide.s32 	%rd43, %r113, 4;
	add.s64 	%rd44, %rd2, %rd43;
	ld.global.u32 	%r114, [%rd44];
	mad.lo.s32 	%r115, %r133, %r57, %r118;
	mul.wide.u32 	%rd45, %r115, 4;
	add.s64 	%rd46, %rd1, %rd45;
	ld.global.u32 	%r116, [%rd46];
	mad.lo.s32 	%r117, %r116, %r114, %r130;
	st.global.u32 	[%rd3], %r117;
$L__BB0_13:
	add.s32 	%r118, %r118, 1;
	setp.ne.s32 	%p11, %r118, %r57;
	@%p11 bra 	$L__BB0_2;
$L__BB0_14:
	ret;

}
	// .globl	_Z12matrixMulColPiS_S_i
.visible .entry _Z12matrixMulColPiS_S_i(
	.param .u64 .ptr .align 1 _Z12matrixMulColPiS_S_i_param_0,
	.param .u64 .ptr .align 1 _Z12matrixMulColPiS_S_i_param_1,
	.param .u64 .ptr .align 1 _Z12matrixMulColPiS_S_i_param_2,
	.param .u32 _Z12matrixMulColPiS_S_i_param_3
)
{
	.reg .pred 	%p<12>;
	.reg .b32 	%r<98>;
	.reg .b64 	%rd<49>;

	ld.param.u64 	%rd6, [_Z12matrixMulColPiS_S_i_param_0];
	ld.param.u64 	%rd7, [_Z12matrixMulColPiS_S_i_param_1];
	ld.param.u64 	%rd5, [_Z12matrixMulColPiS_S_i_param_2];
	ld.param.u32 	%r30, [_Z12matrixMulColPiS_S_i_param_3];
	cvta.to.global.u64 	%rd1, %rd7;
	cvta.to.global.u64 	%rd2, %rd6;
	mov.u32 	%r31, %ctaid.x;
	mov.u32 	%r32, %ntid.x;
	mov.u32 	%r33, %tid.x;
	mad.lo.s32 	%r1, %r31, %r32, %r33;
	setp.ge.s32 	%p1, %r1, %r30;
	setp.lt.s32 	%p2, %r30, 1;
	or.pred  	%p3, %p1, %p2;
	@%p3 bra 	$L__BB1_14;
	add.s32 	%r2, %r30, -1;
	and.b32  	%r3, %r30, 7;
	and.b32  	%r4, %r30, 3;
	and.b32  	%r5, %r30, 2147483640;
	and.b32  	%r6, %r30, 1;
	neg.s32 	%r7, %r5;
	shl.b32 	%r8, %r30, 3;
	cvta.to.global.u64 	%rd3, %rd5;
	mov.b32 	%r87, 0;
	mul.wide.u32 	%rd43, %r30, 4;
$L__BB1_2:
	setp.lt.u32 	%p4, %r2, 7;
	mul.lo.s32 	%r10, %r87, %r30;
	add.s32 	%r36, %r10, %r1;
	mul.wide.s32 	%rd8, %r36, 4;
	add.s64 	%rd4, %rd3, %rd8;
	mov.b32 	%r92, 0;
	st.global.u32 	[%rd4], %r92;
	mov.u32 	%r95, %r92;
	@%p4 bra 	$L__BB1_5;
	mov.b32 	%r92, 0;
	mov.u32 	%r88, %r10;
	mov.u32 	%r89, %r1;
	mov.u32 	%r90, %r7;
$L__BB1_4:
	.pragma "nounroll";
	mul.wide.u32 	%rd9, %r88, 4;
	add.s64 	%rd10, %rd2, %rd9;
	ld.global.u32 	%r38, [%rd10];
	mul.wide.s32 	%rd11, %r89, 4;
	add.s64 	%rd12, %rd1, %rd11;
	ld.global.u32 	%r39, [%rd12];
	mad.lo.s32 	%r40, %r39, %r38, %r92;
	st.global.u32 	[%rd4], %r40;
	ld.global.u32 	%r41, [%rd10+4];
	mul.wide.u32 	%rd13, %r30, 4;
	add.s64 	%rd14, %rd12, %rd13;
	ld.global.u32 	%r42, [%rd14];
	mad.lo.s32 	%r43, %r42, %r41, %r40;
	st.global.u32 	[%rd4], %r43;
	ld.global.u32 	%r44, [%rd10+8];
	add.s64 	%rd15, %rd14, %rd13;
	ld.global.u32 	%r45, [%rd15];
	mad.lo.s32 	%r46, %r45, %r44, %r43;
	st.global.u32 	[%rd4], %r46;
	ld.global.u32 	%r47, [%rd10+12];
	add.s64 	%rd16, %rd15, %rd13;
	ld.global.u32 	%r48, [%rd16];
	mad.lo.s32 	%r49, %r48, %r47, %r46;
	st.global.u32 	[%rd4], %r49;
	ld.global.u32 	%r50, [%rd10+16];
	add.s64 	%rd17, %rd16, %rd13;
	ld.global.u32 	%r51, [%rd17];
	mad.lo.s32 	%r52, %r51, %r50, %r49;
	st.global.u32 	[%rd4], %r52;
	ld.global.u32 	%r53, [%rd10+20];
	add.s64 	%rd18, %rd17, %rd13;
	ld.global.u32 	%r54, [%rd18];
	mad.lo.s32 	%r55, %r54, %r53, %r52;
	st.global.u32 	[%rd4], %r55;
	ld.global.u32 	%r56, [%rd10+24];
	add.s64 	%rd19, %rd18, %rd13;
	ld.global.u32 	%r57, [%rd19];
	mad.lo.s32 	%r58, %r57, %r56, %r55;
	st.global.u32 	[%rd4], %r58;
	ld.global.u32 	%r59, [%rd10+28];
	add.s64 	%rd20, %rd19, %rd13;
	ld.global.u32 	%r60, [%rd20];
	mad.lo.s32 	%r92, %r60, %r59, %r58;
	st.global.u32 	[%rd4], %r92;
	add.s32 	%r90, %r90, 8;
	add.s32 	%r89, %r89, %r8;
	add.s32 	%r88, %r88, 8;
	setp.ne.s32 	%p5, %r90, 0;
	mov.u32 	%r95, %r5;
	@%p5 bra 	$L__BB1_4;
$L__BB1_5:
	setp.eq.s32 	%p6, %r3, 0;
	@%p6 bra 	$L__BB1_13;
	add.s32 	%r61, %r3, -1;
	setp.lt.u32 	%p7, %r61, 3;
	@%p7 bra 	$L__BB1_8;
	add.s32 	%r62, %r95, %r10;
	mul.wide.u32 	%rd21, %r62, 4;
	add.s64 	%rd22, %rd2, %rd21;
	ld.global.u32 	%r63, [%rd22];
	mad.lo.s32 	%r64, %r95, %r30, %r1;
	mul.wide.s32 	%rd23, %r64, 4;
	add.s64 	%rd24, %rd1, %rd23;
	ld.global.u32 	%r65, [%rd24];
	mad.lo.s32 	%r66, %r65, %r63, %r92;
	st.global.u32 	[%rd4], %r66;
	cvt.u64.u32 	%rd25, %r10;
	cvt.u64.u32 	%rd26, %r95;
	add.s64 	%rd27, %rd26, %rd25;
	shl.b64 	%rd28, %rd27, 2;
	add.s64 	%rd29, %rd2, %rd28;
	ld.global.u32 	%r67, [%rd29+4];
	add.s64 	%rd31, %rd24, %rd43;
	ld.global.u32 	%r68, [%rd31];
	mad.lo.s32 	%r69, %r68, %r67, %r66;
	st.global.u32 	[%rd4], %r69;
	ld.global.u32 	%r70, [%rd29+8];
	add.s64 	%rd32, %rd31, %rd43;
	ld.global.u32 	%r71, [%rd32];
	mad.lo.s32 	%r72, %r71, %r70, %r69;
	st.global.u32 	[%rd4], %r72;
	ld.global.u32 	%r73, [%rd29+12];
	add.s64 	%rd33, %rd32, %rd43;
	ld.global.u32 	%r74, [%rd33];
	mad.lo.s32 	%r92, %r74, %r73, %r72;
	st.global.u32 	[%rd4], %r92;
	add.s32 	%r95, %r95, 4;
$L__BB1_8:
	setp.eq.s32 	%p8, %r4, 0;
	@%p8 bra 	$L__BB1_13;
	setp.eq.s32 	%p9, %r4, 1;
	@%p9 bra 	$L__BB1_11;
	add.s32 	%r75, %r95, %r10;
	mul.wide.u32 	%rd34, %r75, 4;
	add.s64 	%rd35, %rd2, %rd34;
	ld.global.u32 	%r76, [%rd35];
	mad.lo.s32 	%r77, %r95, %r30, %r1;
	mul.wide.s32 	%rd36, %r77, 4;
	add.s64 	%rd37, %rd1, %rd36;
	ld.global.u32 	%r78, [%rd37];
	mad.lo.s32 	%r79, %r78, %r76, %r92;
	st.global.u32 	[%rd4], %r79;
	cvt.u64.u32 	%rd38, %r10;
	cvt.u64.u32 	%rd39, %r95;
	add.s64 	%rd40, %rd39, %rd38;
	shl.b64 	%rd41, %rd40, 2;
	add.s64 	%rd42, %rd2, %rd41;
	ld.global.u32 	%r80, [%rd42+4];
	add.s64 	%rd44, %rd37, %rd43;
	ld.global.u32 	%r81, [%rd44];
	mad.lo.s32 	%r92, %r81, %r80, %r79;
	st.global.u32 	[%rd4], %r92;
	add.s32 	%r95, %r95, 2;
$L__BB1_11:
	setp.eq.s32 	%p10, %r6, 0;
	@%p10 bra 	$L__BB1_13;
	add.s32 	%r82, %r95, %r10;
	mul.wide.u32 	%rd45, %r82, 4;
	add.s64 	%rd46, %rd2, %rd45;
	ld.global.u32 	%r83, [%rd46];
	mad.lo.s32 	%r84, %r95, %r30, %r1;
	mul.wide.s32 	%rd47, %r84, 4;
	add.s64 	%rd48, %rd1, %rd47;
	ld.global.u32 	%r85, [%rd48];
	mad.lo.s32 	%r86, %r85, %r83, %r92;
	st.global.u32 	[%rd4], %r86;
$L__BB1_13:
	add.s32 	%r87, %r87, 1;
	setp.ne.s32 	%p11, %r87, %r30;
	@%p11 bra 	$L__BB1_2;
$L__BB1_14:
	ret;

}
	// .globl	_Z16matrixMulElementPiS_S_i
.visible .entry _Z16matrixMulElementPiS_S_i(
	.param .u64 .ptr .align 1 _Z16matrixMulElementPiS_S_i_param_0,
	.param .u64 .ptr .align 1 _Z16matrixMulElementPiS_S_i_param_1,
	.param .u64 .ptr .align 1 _Z16matrixMulElementPiS_S_i_param_2,
	.param .u32 _Z16matrixMulElementPiS_S_i_param_3
)
{
	.reg .pred 	%p<10>;
	.reg .b32 	%r<95>;
	.reg .b64 	%rd<66>;

	ld.param.u64 	%rd15, [_Z16matrixMulElementPiS_S_i_param_0];
	ld.param.u64 	%rd16, [_Z16matrixMulElementPiS_S_i_param_1];
	ld.param.u64 	%rd14, [_Z16matrixMulElementPiS_S_i_param_2];
	ld.param.u32 	%r24, [_Z16matrixMulElementPiS_S_i_param_3];
	cvta.to.global.u64 	%rd1, %rd16;
	cvta.to.global.u64 	%rd2, %rd15;
	mov.u32 	%r25, %ctaid.y;
	mov.u32 	%r26, %ntid.y;
	mov.u32 	%r27, %tid.y;
	mad.lo.s32 	%r1, %r25, %r26, %r27;
	mov.u32 	%r28, %ctaid.x;
	mov.u32 	%r29, %ntid.x;
	mov.u32 	%r30, %tid.x;
	mad.lo.s32 	%r2, %r28, %r29, %r30;
	max.s32 	%r31, %r1, %r2;
	setp.ge.s32 	%p1, %r31, %r24;
	@%p1 bra 	$L__BB2_12;
	cvta.to.global.u64 	%rd17, %rd14;
	mul.lo.s32 	%r3, %r24, %r1;
	add.s32 	%r33, %r3, %r2;
	mul.wide.s32 	%rd18, %r33, 4;
	add.s64 	%rd3, %rd17, %rd18;
	mov.b32 	%r89, 0;
	st.global.u32 	[%rd3], %r89;
	and.b32  	%r4, %r24, 7;
	setp.lt.u32 	%p2, %r24, 8;
	mov.u32 	%r92, %r89;
	@%p2 bra 	$L__BB2_4;
	and.b32  	%r35, %r24, 2147483640;
	neg.s32 	%r87, %r35;
	mul.wide.s32 	%rd19, %r24, 4;
	add.s64 	%rd4, %rd1, %rd19;
	mul.wide.s32 	%rd20, %r24, 8;
	add.s64 	%rd5, %rd1, %rd20;
	mul.wide.s32 	%rd21, %r24, 12;
	add.s64 	%rd6, %rd1, %rd21;
	mul.wide.s32 	%rd22, %r24, 16;
	add.s64 	%rd7, %rd1, %rd22;
	mul.wide.s32 	%rd23, %r24, 20;
	add.s64 	%rd8, %rd1, %rd23;
	mul.wide.s32 	%rd24, %r24, 24;
	add.s64 	%rd9, %rd1, %rd24;
	mul.wide.s32 	%rd25, %r24, 28;
	add.s64 	%rd10, %rd1, %rd25;
	mul.wide.u32 	%rd26, %r3, 4;
	add.s64 	%rd27, %rd26, %rd2;
	add.s64 	%rd65, %rd27, 16;
	mov.b32 	%r89, 0;
	mov.u32 	%r86, %r2;
$L__BB2_3:
	.pragma "nounroll";
	and.b32  	%r92, %r24, 2147483640;
	mul.wide.s32 	%rd28, %r86, 4;
	add.s64 	%rd29, %rd4, %rd28;
	add.s64 	%rd30, %rd5, %rd28;
	add.s64 	%rd31, %rd6, %rd28;
	add.s64 	%rd32, %rd7, %rd28;
	add.s64 	%rd33, %rd8, %rd28;
	add.s64 	%rd34, %rd9, %rd28;
	add.s64 	%rd35, %rd10, %rd28;
	add.s64 	%rd36, %rd1, %rd28;
	ld.global.u32 	%r36, [%rd65+-16];
	ld.global.u32 	%r37, [%rd36];
	mad.lo.s32 	%r38, %r37, %r36, %r89;
	st.global.u32 	[%rd3], %r38;
	ld.global.u32 	%r39, [%rd65+-12];
	ld.global.u32 	%r40, [%rd29];
	mad.lo.s32 	%r41, %r40, %r39, %r38;
	st.global.u32 	[%rd3], %r41;
	ld.global.u32 	%r42, [%rd65+-8];
	ld.global.u32 	%r43, [%rd30];
	mad.lo.s32 	%r44, %r43, %r42, %r41;
	st.global.u32 	[%rd3], %r44;
	ld.global.u32 	%r45, [%rd65+-4];
	ld.global.u32 	%r46, [%rd31];
	mad.lo.s32 	%r47, %r46, %r45, %r44;
	st.global.u32 	[%rd3], %r47;
	ld.global.u32 	%r48, [%rd65];
	ld.global.u32 	%r49, [%rd32];
	mad.lo.s32 	%r50, %r49, %r48, %r47;
	st.global.u32 	[%rd3], %r50;
	ld.global.u32 	%r51, [%rd65+4];
	ld.global.u32 	%r52, [%rd33];
	mad.lo.s32 	%r53, %r52, %r51, %r50;
	st.global.u32 	[%rd3], %r53;
	ld.global.u32 	%r54, [%rd65+8];
	ld.global.u32 	%r55, [%rd34];
	mad.lo.s32 	%r56, %r55, %r54, %r53;
	st.global.u32 	[%rd3], %r56;
	ld.global.u32 	%r57, [%rd65+12];
	ld.global.u32 	%r58, [%rd35];
	mad.lo.s32 	%r89, %r58, %r57, %r56;
	st.global.u32 	[%rd3], %r89;
	add.s32 	%r87, %r87, 8;
	shl.b32 	%r59, %r24, 3;
	add.s32 	%r86, %r86, %r59;
	add.s64 	%rd65, %rd65, 32;
	setp.ne.s32 	%p3, %r87, 0;
	@%p3 bra 	$L__BB2_3;
$L__BB2_4:
	setp.eq.s32 	%p4, %r4, 0;
	@%p4 bra 	$L__BB2_12;
	and.b32  	%r15, %r24, 3;
	setp.lt.u32 	%p5, %r4, 4;
	@%p5 bra 	$L__BB2_7;
	add.s32 	%r60, %r92, %r3;
	mul.wide.u32 	%rd37, %r60, 4;
	add.s64 	%rd38, %rd2, %rd37;
	ld.global.u32 	%r61, [%rd38];
	mad.lo.s32 	%r62, %r92, %r24, %r2;
	mul.wide.s32 	%rd39, %r62, 4;
	add.s64 	%rd40, %rd1, %rd39;
	ld.global.u32 	%r63, [%rd40];
	mad.lo.s32 	%r64, %r63, %r61, %r89;
	st.global.u32 	[%rd3], %r64;
	cvt.u64.u32 	%rd41, %r3;
	cvt.u64.u32 	%rd42, %r92;
	add.s64 	%rd43, %rd42, %rd41;
	shl.b64 	%rd44, %rd43, 2;
	add.s64 	%rd45, %rd2, %rd44;
	ld.global.u32 	%r65, [%rd45+4];
	mul.wide.s32 	%rd46, %r24, 4;
	add.s64 	%rd47, %rd40, %rd46;
	ld.global.u32 	%r66, [%rd47];
	mad.lo.s32 	%r67, %r66, %r65, %r64;
	st.global.u32 	[%rd3], %r67;
	ld.global.u32 	%r68, [%rd45+8];
	add.s64 	%rd48, %rd47, %rd46;
	ld.global.u32 	%r69, [%rd48];
	mad.lo.s32 	%r70, %r69, %r68, %r67;
	st.global.u32 	[%rd3], %r70;
	ld.global.u32 	%r71, [%rd45+12];
	add.s64 	%rd49, %rd48, %rd46;
	ld.global.u32 	%r72, [%rd49];
	mad.lo.s32 	%r89, %r72, %r71, %r70;
	st.global.u32 	[%rd3], %r89;
	add.s32 	%r92, %r92, 4;
$L__BB2_7:
	setp.eq.s32 	%p6, %r15, 0;
	@%p6 bra 	$L__BB2_12;
	setp.eq.s32 	%p7, %r15, 1;
	@%p7 bra 	$L__BB2_10;
	add.s32 	%r73, %r92, %r3;
	mul.wide.u32 	%rd50, %r73, 4;
	add.s64 	%rd51, %rd2, %rd50;
	ld.global.u32 	%r74, [%rd51];
	mad.lo.s32 	%r75, %r92, %r24, %r2;
	mul.wide.s32 	%rd52, %r75, 4;
	add.s64 	%rd53, %rd1, %rd52;
	ld.global.u32 	%r76, [%rd53];
	mad.lo.s32 	%r77, %r76, %r74, %r89;
	st.global.u32 	[%rd3], %r77;
	cvt.u64.u32 	%rd54, %r3;
	cvt.u64.u32 	%rd55, %r92;
	add.s64 	%rd56, %rd55, %rd54;
	shl.b64 	%rd57, %rd56, 2;
	add.s64 	%rd58, %rd2, %rd57;
	ld.global.u32 	%r78, [%rd58+4];
	mul.wide.s32 	%rd59, %r24, 4;
	add.s64 	%rd60, %rd53, %rd59;
	ld.global.u32 	%r79, [%rd60];
	mad.lo.s32 	%r89, %r79, %r78, %r77;
	st.global.u32 	[%rd3], %r89;
	add.s32 	%r92, %r92, 2;
$L__BB2_10:
	and.b32  	%r80, %r24, 1;
	setp.eq.b32 	%p8, %r80, 1;
	not.pred 	%p9, %p8;
	@%p9 bra 	$L__BB2_12;
	add.s32 	%r81, %r92, %r3;
	mul.wide.u32 	%rd61, %r81, 4;
	add.s64 	%rd62, %rd2, %rd61;
	ld.global.u32 	%r82, [%rd62];
	mad.lo.s32 	%r83, %r92, %r24, %r2;
	mul.wide.s32 	%rd63, %r83, 4;
	add.s64 	%rd64, %rd1, %rd63;
	ld.global.u32 	%r84, [%rd64];
	mad.lo.s32 	%r85, %r84, %r82, %r89;
	st.global.u32 	[%rd3], %r85;
$L__BB2_12:
	ret;

}


// ===== COMPILED SASS (sm_100) =====

	.target	sm_100

	.elftype	@"ET_EXEC"


//--------------------- .note.nv.tkinfo           --------------------------
	.section	.note.nv.tkinfo,"",@"SHT_NOTE"
	.sectionflags	@"SHF_NOTE_NV_TKINFO"
	.tkinfo
        /*0018*/ 	.word	0x00000002
        /*0030*/ 	.string	""
        /*0030*/ 	.string	"ptxas"
        /*0030*/ 	.string	"Cuda compilation tools, release 13.0, V13.0.88"
        /*0030*/ 	.string	"Build cuda_13.0.r13.0/compiler.36424714_0"
        /*0030*/ 	.string	"-arch sm_100 -m 64 "



//--------------------- .note.nv.cuinfo           --------------------------
	.section	.note.nv.cuinfo,"",@"SHT_NOTE"
	.sectionflags	@"SHF_NOTE_NV_CUINFO"
        /*0018*/ 	.short	0x0002
        /*001a*/ 	.short	0x0064
        /*001c*/ 	.short	0x0082
	.zero		2


//--------------------- .nv.info                  --------------------------
	.section	.nv.info,"",@"SHT_CUDA_INFO"
	.align	4


	//----- nvinfo : EIATTR_REGCOUNT
	.align		4
        /*0000*/ 	.byte	0x04, 0x2f
        /*0002*/ 	.short	(.L_1 - .L_0)
	.align		4
.L_0:
        /*0004*/ 	.word	index@(_Z12matrixMulRowPiS_S_i)
        /*0008*/ 	.word	0x00000020


	//----- nvinfo : EIATTR_FRAME_SIZE
	.align		4
.L_1:
        /*000c*/ 	.byte	0x04, 0x11
        /*000e*/ 	.short	(.L_3 - .L_2)
	.align		4
.L_2:
        /*0010*/ 	.word	index@(_Z12matrixMulRowPiS_S_i)
        /*0014*/ 	.word	0x00000000


	//----- nvinfo : EIATTR_REGCOUNT
	.align		4
.L_3:
        /*0018*/ 	.byte	0x04, 0x2f
        /*001a*/ 	.short	(.L_5 - .L_4)
	.align		4
.L_4:
        /*001c*/ 	.word	index@(_Z12matrixMulColPiS_S_i)
        /*0020*/ 	.word	0x00000020


	//----- nvinfo : EIATTR_FRAME_SIZE
	.align		4
.L_5:
        /*0024*/ 	.byte	0x04, 0x11
        /*0026*/ 	.short	(.L_7 - .L_6)
	.align		4
.L_6:
        /*0028*/ 	.word	index@(_Z12matrixMulColPiS_S_i)
        /*002c*/ 	.word	0x00000000


	//----- nvinfo : EIATTR_REGCOUNT
	.align		4
.L_7:
        /*0030*/ 	.byte	0x04, 0x2f
        /*0032*/ 	.short	(.L_9 - .L_8)
	.align		4
.L_8:
        /*0034*/ 	.word	index@(_Z16matrixMulElementPiS_S_i)
        /*0038*/ 	.word	0x00000018


	//----- nvinfo : EIATTR_FRAME_SIZE
	.align		4
.L_9:
        /*003c*/ 	.byte	0x04, 0x11
        /*003e*/ 	.short	(.L_11 - .L_10)
	.align		4
.L_10:
        /*0040*/ 	.word	index@(_Z16matrixMulElementPiS_S_i)
        /*0044*/ 	.word	0x00000000


	//----- nvinfo : EIATTR_MIN_STACK_SIZE
	.align		4
.L_11:
        /*0048*/ 	.byte	0x04, 0x12
        /*004a*/ 	.short	(.L_13 - .L_12)
	.align		4
.L_12:
        /*004c*/ 	.word	index@(_Z16matrixMulElementPiS_S_i)
        /*0050*/ 	.word	0x00000000


	//----- nvinfo : EIATTR_MIN_STACK_SIZE
	.align		4
.L_13:
        /*0054*/ 	.byte	0x04, 0x12
        /*0056*/ 	.short	(.L_15 - .L_14)
	.align		4
.L_14:
        /*0058*/ 	.word	index@(_Z12matrixMulColPiS_S_i)
        /*005c*/ 	.word	0x00000000


	//----- nvinfo : EIATTR_MIN_STACK_SIZE
	.align		4
.L_15:
        /*0060*/ 	.byte	0x04, 0x12
        /*0062*/ 	.short	(.L_17 - .L_16)
	.align		4
.L_16:
        /*0064*/ 	.word	index@(_Z12matrixMulRowPiS_S_i)
        /*0068*/ 	.word	0x00000000
.L_17:


//--------------------- .nv.compat                --------------------------
	.section	.nv.compat,"",@"SHT_CUDA_COMPAT_INFO"
	.align	4
        /*0000*/ 	.byte	0x02, 0x09, 0x00, 0x00, 0x02, 0x02, 0x01, 0x00, 0x02, 0x05, 0x05, 0x00, 0x03, 0x07, 0x01, 0x01
        /*0010*/ 	.byte	0x02, 0x03, 0x00, 0x00, 0x02, 0x06, 0x01, 0x00, 0x04, 0x0b, 0x08, 0x00, 0x09, 0x00, 0x00, 0x00
        /*0020*/ 	.byte	0x00, 0x00, 0x00, 0x00


//--------------------- .nv.info._Z16matrixMulElementPiS_S_i --------------------------
	.section	.nv.info._Z16matrixMulElementPiS_S_i,"",@"SHT_CUDA_INFO"
	.sectionflags	@""
	.align	4


	//----- nvinfo : EIATTR_CUDA_API_VERSION
	.align		4
        /*0000*/ 	.byte	0x04, 0x37
        /*0002*/ 	.short	(.L_19 - .L_18)
.L_18:
        /*0004*/ 	.word	0x00000082


	//----- nvinfo : EIATTR_KPARAM_INFO
	.align		4
.L_19:
        /*0008*/ 	.byte	0x04, 0x17
        /*000a*/ 	.short	(.L_21 - .L_20)
.L_20:
        /*000c*/ 	.word	0x00000000
        /*0010*/ 	.short	0x0003
        /*0012*/ 	.short	0x0018
        /*0014*/ 	.byte	0x00, 0xf0, 0x11, 0x00


	//----- nvinfo : EIATTR_KPARAM_INFO
	.align		4
.L_21:
        /*0018*/ 	.byte	0x04, 0x17
        /*001a*/ 	.short	(.L_23 - .L_22)
.L_22:
        /*001c*/ 	.word	0x00000000
        /*0020*/ 	.short	0x0002
        /*0022*/ 	.short	0x0010
        /*0024*/ 	.byte	0x00, 0xf5, 0x21, 0x00


	//----- nvinfo : EIATTR_KPARAM_INFO
	.align		4
.L_23:
        /*0028*/ 	.byte	0x04, 0x17
        /*002a*/ 	.short	(.L_25 - .L_24)
.L_24:
        /*002c*/ 	.word	0x00000000
        /*0030*/ 	.short	0x0001
        /*0032*/ 	.short	0x0008
        /*0034*/ 	.byte	0x00, 0xf5, 0x21, 0x00


	//----- nvinfo : EIATTR_KPARAM_INFO
	.align		4
.L_25:
        /*0038*/ 	.byte	0x04, 0x17
        /*003a*/ 	.short	(.L_27 - .L_26)
.L_26:
        /*003c*/ 	.word	0x00000000
        /*0040*/ 	.short	0x0000
        /*0042*/ 	.short	0x0000
        /*0044*/ 	.byte	0x00, 0xf5, 0x21, 0x00


	//----- nvinfo : EIATTR_SPARSE_MMA_MASK
	.align		4
.L_27:
        /*0048*/ 	.byte	0x03, 0x50
        /*004a*/ 	.short	0x0000


	//----- nvinfo : EIATTR_MAXREG_COUNT
	.align		4
        /*004c*/ 	.byte	0x03, 0x1b
        /*004e*/ 	.short	0x00ff


	//----- nvinfo : EIATTR_MERCURY_ISA_VERSION
	.align		4
        /*0050*/ 	.byte	0x03, 0x5f
        /*0052*/ 	.short	0x0101


	//----- nvinfo : EIATTR_VRC_CTA_INIT_COUNT
	.align		4
        /*0054*/ 	.byte	0x02, 0x4a
	.zero		1
	.zero		1


	//----- nvinfo : EIATTR_EXIT_INSTR_OFFSETS
	.align		4
        /*0058*/ 	.byte	0x04, 0x1c
        /*005a*/ 	.short	(.L_29 - .L_28)


	//   ....[0]....
.L_28:
        /*005c*/ 	.word	0x000000c0


	//   ....[1]....
        /*0060*/ 	.word	0x00000650


	//   ....[2]....
        /*0064*/ 	.word	0x000008c0


	//   ....[3]....
        /*0068*/ 	.word	0x00000a80


	//   ....[4]....
        /*006c*/ 	.word	0x00000b30


	//----- nvinfo : EIATTR_CBANK_PARAM_SIZE
	.align		4
.L_29:
        /*0070*/ 	.byte	0x03, 0x19
        /*0072*/ 	.short	0x001c


	//----- nvinfo : EIATTR_PARAM_CBANK
	.align		4
        /*0074*/ 	.byte	0x04, 0x0a
        /*0076*/ 	.short	(.L_31 - .L_30)
	.align		4
.L_30:
        /*0078*/ 	.word	index@(.nv.constant0._Z16matrixMulElementPiS_S_i)
        /*007c*/ 	.short	0x0380
        /*007e*/ 	.short	0x001c


	//----- nvinfo : EIATTR_SW_WAR
	.align		4
.L_31:
        /*0080*/ 	.byte	0x04, 0x36
        /*0082*/ 	.short	(.L_33 - .L_32)
.L_32:
        /*0084*/ 	.word	0x00000008
.L_33:


//--------------------- .nv.info._Z12matrixMulColPiS_S_i --------------------------
	.section	.nv.info._Z12matrixMulColPiS_S_i,"",@"SHT_CUDA_INFO"
	.sectionflags	@""
	.align	4


	//----- nvinfo : EIATTR_CUDA_API_VERSION
	.align		4
        /*0000*/ 	.byte	0x04, 0x37
        /*0002*/ 	.short	(.L_35 - .L_34)
.L_34:
        /*0004*/ 	.word	0x00000082


	//----- nvinfo : EIATTR_KPARAM_INFO
	.align		4
.L_35:
        /*0008*/ 	.byte	0x04, 0x17
        /*000a*/ 	.short	(.L_37 - .L_36)
.L_36:
        /*000c*/ 	.word	0x00000000
        /*0010*/ 	.short	0x0003
        /*0012*/ 	.short	0x0018
        /*0014*/ 	.byte	0x00, 0xf0, 0x11, 0x00


	//----- nvinfo : EIATTR_KPARAM_INFO
	.align		4
.L_37:
        /*0018*/ 	.byte	0x04, 0x17
        /*001a*/ 	.short	(.L_39 - .L_38)
.L_38:
        /*001c*/ 	.word	0x00000000
        /*0020*/ 	.short	0x0002
        /*0022*/ 	.short	0x0010
        /*0024*/ 	.byte	0x00, 0xf5, 0x21, 0x00


	//----- nvinfo : EIATTR_KPARAM_INFO
	.align		4
.L_39:
        /*0028*/ 	.byte	0x04, 0x17
        /*002a*/ 	.short	(.L_41 - .L_40)
.L_40:
        /*002c*/ 	.word	0x00000000
        /*0030*/ 	.short	0x0001
        /*0032*/ 	.short	0x0008
        /*0034*/ 	.byte	0x00, 0xf5, 0x21, 0x00


	//----- nvinfo : EIATTR_KPARAM_INFO
	.align		4
.L_41:
        /*0038*/ 	.byte	0x04, 0x17
        /*003a*/ 	.short	(.L_43 - .L_42)
.L_42:
        /*003c*/ 	.word	0x00000000
        /*0040*/ 	.short	0x0000
        /*0042*/ 	.short	0x0000
        /*0044*/ 	.byte	0x00, 0xf5, 0x21, 0x00


	//----- nvinfo : EIATTR_SPARSE_MMA_MASK
	.align		4
.L_43:
        /*0048*/ 	.byte	0x03, 0x50
        /*004a*/ 	.short	0x0000


	//----- nvinfo : EIATTR_MAXREG_COUNT
	.align		4
        /*004c*/ 	.byte	0x03, 0x1b
        /*004e*/ 	.short	0x00ff


	//----- nvinfo : EIATTR_MERCURY_ISA_VERSION
	.align		4
        /*0050*/ 	.byte	0x03, 0x5f
        /*0052*/ 	.short	0x0101


	//----- nvinfo : EIATTR_VRC_CTA_INIT_COUNT
	.align		4
        /*0054*/ 	.byte	0x02, 0x4a
	.zero		1
	.zero		1


	//----- nvinfo : EIATTR_EXIT_INSTR_OFFSETS
	.align		4
        /*0058*/ 	.byte	0x04, 0x1c
        /*005a*/ 	.short	(.L_45 - .L_44)


	//   ....[0]....
.L_44:
        /*005c*/ 	.word	0x00000080


	//   ....[1]....
        /*0060*/ 	.word	0x000009b0


	//----- nvinfo : EIATTR_CBANK_PARAM_SIZE
	.align		4
.L_45:
        /*0064*/ 	.byte	0x03, 0x19
        /*0066*/ 	.short	0x001c


	//----- nvinfo : EIATTR_PARAM_CBANK
	.align		4
        /*0068*/ 	.byte	0x04, 0x0a
        /*006a*/ 	.short	(.L_47 - .L_46)
	.align		4
.L_46:
        /*006c*/ 	.word	index@(.nv.constant0._Z12matrixMulColPiS_S_i)
        /*0070*/ 	.short	0x0380
        /*0072*/ 	.short	0x001c


	//----- nvinfo : EIATTR_SW_WAR
	.align		4
.L_47:
        /*0074*/ 	.byte	0x04, 0x36
        /*0076*/ 	.short	(.L_49 - .L_48)
.L_48:
        /*0078*/ 	.word	0x00000008
.L_49:


//--------------------- .nv.info._Z12matrixMulRowPiS_S_i --------------------------
	.section	.nv.info._Z12matrixMulRowPiS_S_i,"",@"SHT_CUDA_INFO"
	.sectionflags	@""
	.align	4


	//----- nvinfo : EIATTR_CUDA_API_VERSION
	.align		4
        /*0000*/ 	.byte	0x04, 0x37
        /*0002*/ 	.short	(.L_51 - .L_50)
.L_50:
        /*0004*/ 	.word	0x00000082


	//----- nvinfo : EIATTR_KPARAM_INFO
	.align		4
.L_51:
        /*0008*/ 	.byte	0x04, 0x17
        /*000a*/ 	.short	(.L_53 - .L_52)
.L_52:
        /*000c*/ 	.word	0x00000000
        /*0010*/ 	.short	0x0003
        /*0012*/ 	.short	0x0018
        /*0014*/ 	.byte	0x00, 0xf0, 0x11, 0x00


	//----- nvinfo : EIATTR_KPARAM_INFO
	.align		4
.L_53:
        /*0018*/ 	.byte	0x04, 0x17
        /*001a*/ 	.short	(.L_55 - .L_54)
.L_54:
        /*001c*/ 	.word	0x00000000
        /*0020*/ 	.short	0x0002
        /*0022*/ 	.short	0x0010
        /*0024*/ 	.byte	0x00, 0xf5, 0x21, 0x00


	//----- nvinfo : EIATTR_KPARAM_INFO
	.align		4
.L_55:
        /*0028*/ 	.byte	0x04, 0x17
        /*002a*/ 	.short	(.L_57 - .L_56)
.L_56:
        /*002c*/ 	.word	0x00000000
        /*0030*/ 	.short	0x0001
        /*0032*/ 	.short	0x0008
        /*0034*/ 	.byte	0x00, 0xf5, 0x21, 0x00


	//----- nvinfo : EIATTR_KPARAM_INFO
	.align		4
.L_57:
        /*0038*/ 	.byte	0x04, 0x17
        /*003a*/ 	.short	(.L_59 - .L_58)
.L_58:
        /*003c*/ 	.word	0x00000000
        /*0040*/ 	.short	0x0000
        /*0042*/ 	.short	0x0000
        /*0044*/ 	.byte	0x00, 0xf5, 0x21, 0x00


	//----- nvinfo : EIATTR_SPARSE_MMA_MASK
	.align		4
.L_59:
        /*0048*/ 	.byte	0x03, 0x50
        /*004a*/ 	.short	0x0000


	//----- nvinfo : EIATTR_MAXREG_COUNT
	.align		4
        /*004c*/ 	.byte	0x03, 0x1b
        /*004e*/ 	.short	0x00ff


	//----- nvinfo : EIATTR_MERCURY_ISA_VERSION
	.align		4
        /*0050*/ 	.byte	0x03, 0x5f
        /*0052*/ 	.short	0x0101


	//----- nvinfo : EIATTR_VRC_CTA_INIT_COUNT
	.align		4
        /*0054*/ 	.byte	0x02, 0x4a
	.zero		1
	.zero		1


	//----- nvinfo : EIATTR_EXIT_INSTR_OFFSETS
	.align		4
        /*0058*/ 	.byte	0x04, 0x1c
        /*005a*/ 	.short	(.L_61 - .L_60)


	//   ....[0]....
.L_60:
        /*005c*/ 	.word	0x00000080


	//   ....[1]....
        /*0060*/ 	.word	0x00000a40


	//----- nvinfo : EIATTR_CBANK_PARAM_SIZE
	.align		4
.L_61:
        /*0064*/ 	.byte	0x03, 0x19
        /*0066*/ 	.short	0x001c


	//----- nvinfo : EIATTR_PARAM_CBANK
	.align		4
        /*0068*/ 	.byte	0x04, 0x0a
        /*006a*/ 	.short	(.L_63 - .L_62)
	.align		4
.L_62:
        /*006c*/ 	.word	index@(.nv.constant0._Z12matrixMulRowPiS_S_i)
        /*0070*/ 	.short	0x0380
        /*0072*/ 	.short	0x001c


	//----- nvinfo : EIATTR_SW_WAR
	.align		4
.L_63:
        /*0074*/ 	.byte	0x04, 0x36
        /*0076*/ 	.short	(.L_65 - .L_64)
.L_64:
        /*0078*/ 	.word	0x00000008
.L_65:


//--------------------- .nv.callgraph             --------------------------
	.section	.nv.callgraph,"",@"SHT_CUDA_CALLGRAPH"
	.align	4
	.sectionentsize	8
	.align		4
        /*0000*/ 	.word	0x00000000
	.align		4
        /*0004*/ 	.word	0xffffffff
	.align		4
        /*0008*/ 	.word	0x00000000
	.align		4
        /*000c*/ 	.word	0xfffffffe
	.align		4
        /*0010*/ 	.word	0x00000000
	.align		4
        /*0014*/ 	.word	0xfffffffd
	.align		4
        /*0018*/ 	.word	0x00000000
	.align		4
        /*001c*/ 	.word	0xfffffffc


//--------------------- .text._Z16matrixMulElementPiS_S_i --------------------------
	.section	.text._Z16matrixMulElementPiS_S_i,"ax",@progbits
	.align	128
        .global         _Z16matrixMulElementPiS_S_i
        .type           _Z16matrixMulElementPiS_S_i,@function
        .size           _Z16matrixMulElementPiS_S_i,(.L_x_18 - _Z16matrixMulElementPiS_S_i)
        .other          _Z16matrixMulElementPiS_S_i,@"STO_CUDA_ENTRY STV_DEFAULT"
_Z16matrixMulElementPiS_S_i:
.text._Z16matrixMulElementPiS_S_i:
[----:B------:R-:W-:Y:S01]  /*0000*/  LDC R1, c[0x0][0x37c] ;  /* 0x0000df00ff017b82 */ /* 0x000fe20000000800 */
[----:B------:R-:W0:Y:S07]  /*0010*/  S2R R0, SR_TID.Y ;  /* 0x0000000000007919 */ /* 0x000e2e0000002200 */
[----:B------:R-:W0:Y:S01]  /*0020*/  S2UR UR4, SR_CTAID.Y ;  /* 0x00000000000479c3 */ /* 0x000e220000002600 */
[----:B------:R-:W1:Y:S01]  /*0030*/  LDCU UR18, c[0x0][0x398] ;  /* 0x00007300ff1277ac */ /* 0x000e620008000800 */
[----:B------:R-:W2:Y:S06]  /*0040*/  S2R R3, SR_TID.X ;  /* 0x0000000000037919 */ /* 0x000eac0000002100 */
[----:B------:R-:W0:Y:S08]  /*0050*/  LDC R5, c[0x0][0x364] ;  /* 0x0000d900ff057b82 */ /* 0x000e300000000800 */
[----:B------:R-:W2:Y:S08]  /*0060*/  S2UR UR5, SR_CTAID.X ;  /* 0x00000000000579c3 */ /* 0x000eb00000002500 */
[----:B------:R-:W2:Y:S01]  /*0070*/  LDC R2, c[0x0][0x360] ;  /* 0x0000d800ff027b82 */ /* 0x000ea20000000800 */
[----:B0-----:R-:W-:-:S02]  /*0080*/  IMAD R5, R5, UR4, R0 ;  /* 0x0000000405057c24 */ /* 0x001fc4000f8e0200 */
[----:B--2---:R-:W-:-:S05]  /*0090*/  IMAD R0, R2, UR5, R3 ;  /* 0x0000000502007c24 */ /* 0x004fca000f8e0203 */
[----:B------:R-:W-:-:S04]  /*00a0*/  VIMNMX R2, PT, PT, R5, R0, !PT ;  /* 0x0000000005027248 */ /* 0x000fc80007fe0100 */
[----:B-1----:R-:W-:-:S13]  /*00b0*/  ISETP.GE.AND P0, PT, R2, UR18, PT ;  /* 0x0000001202007c0c */ /* 0x002fda000bf06270 */
[----:B------:R-:W-:Y:S05]  /*00c0*/  @P0 EXIT ;  /* 0x000000000000094d */ /* 0x000fea0003800000 */
[----:B------:R-:W0:Y:S01]  /*00d0*/  LDC.64 R2, c[0x0][0x390] ;  /* 0x0000e400ff027b82 */ /* 0x000e220000000a00 */
[----:B------:R-:W1:Y:S01]  /*00e0*/  LDCU.64 UR16, c[0x0][0x358] ;  /* 0x00006b00ff1077ac */ /* 0x000e620008000a00 */
[----:B------:R-:W-:Y:S01]  /*00f0*/  IMAD R5, R5, UR18, RZ ;  /* 0x0000001205057c24 */ /* 0x000fe2000f8e02ff */
[----:B------:R-:W-:Y:S01]  /*0100*/  MOV R4, RZ ;  /* 0x000000ff00047202 */ /* 0x000fe20000000f00 */
[----:B------:R-:W-:-:S03]  /*0110*/  UISETP.GE.U32.AND UP0, UPT, UR18, 0x8, UPT ;  /* 0x000000081200788c */ /* 0x000fc6000bf06070 */
[----:B------:R-:W-:-:S05]  /*0120*/  IADD3 R7, PT, PT, R0, R5, RZ ;  /* 0x0000000500077210 */ /* 0x000fca0007ffe0ff */
[----:B0-----:R-:W-:-:S04]  /*0130*/  IMAD.WIDE R2, R7, 0x4, R2 ;  /* 0x0000000407027825 */ /* 0x001fc800078e0202 */
[----:B------:R-:W-:Y:S01]  /*0140*/  HFMA2 R7, -RZ, RZ, 0, 0 ;  /* 0x00000000ff077431 */ /* 0x000fe200000001ff */
[----:B-1----:R0:W-:Y:S01]  /*0150*/  STG.E desc[UR16][R2.64], RZ ;  /* 0x000000ff02007986 */ /* 0x0021e2000c101910 */
[----:B------:R-:W-:Y:S05]  /*0160*/  BRA.U !UP0, `(.L_x_0) ;  /* 0x0000000508307547 */ /* 0x000fea000b800000 */
[----:B------:R-:W1:Y:S01]  /*0170*/  LDCU.128 UR20, c[0x0][0x380] ;  /* 0x00007000ff1477ac */ /* 0x000e620008000c00 */
[----:B------:R-:W-:Y:S01]  /*0180*/  MOV R4, R0 ;  /* 0x0000000000047202 */ /* 0x000fe20000000f00 */
[----:B------:R-:W-:-:S04]  /*0190*/  ULOP3.LUT UR4, UR18, 0x7ffffff8, URZ, 0xc0, !UPT ;  /* 0x7ffffff812047892 */ /* 0x000fc8000f8ec0ff */
[----:B------:R-:W-:Y:S01]  /*01a0*/  UIADD3 UR4, UPT, UPT, -UR4, URZ, URZ ;  /* 0x000000ff04047290 */ /* 0x000fe2000fffe1ff */
[----:B-1----:R-:W-:Y:S01]  /*01b0*/  MOV R6, UR20 ;  /* 0x0000001400067c02 */ /* 0x002fe20008000f00 */
[----:B------:R-:W-:Y:S01]  /*01c0*/  UIMAD.WIDE UR6, UR18, 0xc, UR22 ;  /* 0x0000000c120678a5 */ /* 0x000fe2000f8e0216 */
[----:B------:R-:W-:Y:S01]  /*01d0*/  MOV R7, UR21 ;  /* 0x0000001500077c02 */ /* 0x000fe20008000f00 */
[----:B------:R-:W-:Y:S02]  /*01e0*/  UIMAD.WIDE UR8, UR18, 0x10, UR22 ;  /* 0x00000010120878a5 */ /* 0x000fe4000f8e0216 */
[----:B------:R-:W-:Y:S01]  /*01f0*/  UIMAD.WIDE UR10, UR18, 0x14, UR22 ;  /* 0x00000014120a78a5 */ /* 0x000fe2000f8e0216 */
[----:B------:R-:W-:Y:S01]  /*0200*/  IMAD.WIDE.U32 R6, R5, 0x4, R6 ;  /* 0x0000000405067825 */ /* 0x000fe200078e0006 */
[----:B------:R-:W-:Y:S02]  /*0210*/  UIMAD.WIDE UR12, UR18, 0x18, UR22 ;  /* 0x00000018120c78a5 */ /* 0x000fe4000f8e0216 */
[----:B------:R-:W-:Y:S01]  /*0220*/  UIMAD.WIDE UR14, UR18, 0x1c, UR22 ;  /* 0x0000001c120e78a5 */ /* 0x000fe2000f8e0216 */
[----:B------:R-:W-:-:S04]  /*0230*/  IADD3 R6, P0, PT, R6, 0x10, RZ ;  /* 0x0000001006067810 */ /* 0x000fc80007f1e0ff */
[----:B------:R-:W-:Y:S02]  /*0240*/  IADD3.X R9, PT, PT, RZ, R7, RZ, P0, !PT ;  /* 0x00000007ff097210 */ /* 0x000fe400007fe4ff */
[----:B------:R-:W-:-:S07]  /*0250*/  MOV R7, RZ ;  /* 0x000000ff00077202 */ /* 0x000fce0000000f00 */
.L_x_1:
[----:B------:R-:W-:Y:S01]  /*0260*/  HFMA2 R11, -RZ, RZ, 0, 2.384185791015625e-07 ;  /* 0x00000004ff0b7431 */ /* 0x000fe200000001ff */
[----:B------:R-:W-:-:S05]  /*0270*/  MOV R8, R6 ;  /* 0x0000000600087202 */ /* 0x000fca0000000f00 */
[----:B--2---:R-:W2:Y:S01]  /*0280*/  LDG.E R6, desc[UR16][R8.64+-0x10] ;  /* 0xfffff01008067981 */ /* 0x004ea2000c1e1900 */
[----:B------:R-:W-:-:S06]  /*0290*/  IMAD.WIDE R10, R4, R11, UR22 ;  /* 0x00000016040a7e25 */ /* 0x000fcc000f8e020b */
[----:B------:R-:W2:Y:S01]  /*02a0*/  LDG.E R10, desc[UR16][R10.64] ;  /* 0x000000100a0a7981 */ /* 0x000ea2000c1e1900 */
[----:B------:R-:W-:-:S06]  /*02b0*/  UIMAD.WIDE UR20, UR18, 0x4, UR22 ;  /* 0x00000004121478a5 */ /* 0x000fcc000f8e0216 */
[----:B------:R-:W-:Y:S02]  /*02c0*/  MOV R12, UR20 ;  /* 0x00000014000c7c02 */ /* 0x000fe40008000f00 */
[----:B------:R-:W-:Y:S01]  /*02d0*/  MOV R13, UR21 ;  /* 0x00000015000d7c02 */ /* 0x000fe20008000f00 */
[----:B--2---:R-:W-:Y:S02]  /*02e0*/  IMAD R15, R6, R10, R7 ;  /* 0x0000000a060f7224 */ /* 0x004fe400078e0207 */
[----:B------:R-:W-:-:S03]  /*02f0*/  IMAD.WIDE R6, R4, 0x4, R12 ;  /* 0x0000000404067825 */ /* 0x000fc600078e020c */
[----:B------:R1:W-:Y:S04]  /*0300*/  STG.E desc[UR16][R2.64], R15 ;  /* 0x0000000f02007986 */ /* 0x0003e8000c101910 */
[----:B------:R-:W2:Y:S04]  /*0310*/  LDG.E R6, desc[UR16][R6.64] ;  /* 0x0000001006067981 */ /* 0x000ea8000c1e1900 */
[----:B------:R-:W2:Y:S01]  /*0320*/  LDG.E R14, desc[UR16][R8.64+-0xc] ;  /* 0xfffff410080e7981 */ /* 0x000ea2000c1e1900 */
[----:B------:R-:W-:-:S06]  /*0330*/  UIMAD.WIDE UR20, UR18, 0x8, UR22 ;  /* 0x00000008121478a5 */ /* 0x000fcc000f8e0216 */
[----:B------:R-:W-:Y:S02]  /*0340*/  MOV R12, UR20 ;  /* 0x00000014000c7c02 */ /* 0x000fe40008000f00 */
[----:B------:R-:W-:-:S03]  /*0350*/  MOV R13, UR21 ;  /* 0x00000015000d7c02 */ /* 0x000fc60008000f00 */
[----:B------:R-:W-:-:S04]  /*0360*/  IMAD.WIDE R10, R4, 0x4, R12 ;  /* 0x00000004040a7825 */ /* 0x000fc800078e020c */
[----:B--2---:R-:W-:-:S05]  /*0370*/  IMAD R17, R14, R6, R15 ;  /* 0x000000060e117224 */ /* 0x004fca00078e020f */
[----:B------:R2:W-:Y:S04]  /*0380*/  STG.E desc[UR16][R2.64], R17 ;  /* 0x0000001102007986 */ /* 0x0005e8000c101910 */
[----:B------:R-:W1:Y:S04]  /*0390*/  LDG.E R10, desc[UR16][R10.64] ;  /* 0x000000100a0a7981 */ /* 0x000e68000c1e1900 */
[----:B------:R-:W1:Y:S01]  /*03a0*/  LDG.E R12, desc[UR16][R8.64+-0x8] ;  /* 0xfffff810080c7981 */ /* 0x000e62000c1e1900 */
[----:B------:R-:W-:-:S05]  /*03b0*/  HFMA2 R13, -RZ, RZ, 0, 2.384185791015625e-07 ;  /* 0x00000004ff0d7431 */ /* 0x000fca00000001ff */
[----:B------:R-:W-:-:S04]  /*03c0*/  IMAD.WIDE R6, R4, R13, UR6 ;  /* 0x0000000604067e25 */ /* 0x000fc8000f8e020d */
[----:B-1----:R-:W-:-:S05]  /*03d0*/  IMAD R15, R12, R10, R17 ;  /* 0x0000000a0c0f7224 */ /* 0x002fca00078e0211 */
[----:B------:R1:W-:Y:S04]  /*03e0*/  STG.E desc[UR16][R2.64], R15 ;  /* 0x0000000f02007986 */ /* 0x0003e8000c101910 */
[----:B------:R-:W3:Y:S04]  /*03f0*/  LDG.E R6, desc[UR16][R6.64] ;  /* 0x0000001006067981 */ /* 0x000ee8000c1e1900 */
[----:B------:R-:W3:Y:S02]  /*0400*/  LDG.E R12, desc[UR16][R8.64+-0x4] ;  /* 0xfffffc10080c7981 */ /* 0x000ee4000c1e1900 */
[----:B---3--:R-:W-:-:S02]  /*0410*/  IMAD R19, R12, R6, R15 ;  /* 0x000000060c137224 */ /* 0x008fc400078e020f */
[----:B------:R-:W-:-:S03]  /*0420*/  IMAD.WIDE R12, R4, R13, UR8 ;  /* 0x00000008040c7e25 */ /* 0x000fc6000f8e020d */
[----:B------:R3:W-:Y:S04]  /*0430*/  STG.E desc[UR16][R2.64], R19 ;  /* 0x0000001302007986 */ /* 0x0007e8000c101910 */
[----:B------:R-:W2:Y:S04]  /*0440*/  LDG.E R12, desc[UR16][R12.64] ;  /* 0x000000100c0c7981 */ /* 0x000ea8000c1e1900 */
[----:B------:R-:W2:Y:S01]  /*0450*/  LDG.E R10, desc[UR16][R8.64] ;  /* 0x00000010080a7981 */ /* 0x000ea2000c1e1900 */
[----:B------:R-:W-:Y:S02]  /*0460*/  IMAD.MOV.U32 R11, RZ, RZ, 0x4 ;  /* 0x00000004ff0b7424 */ /* 0x000fe400078e00ff */
[----:B--2---:R-:W-:-:S02]  /*0470*/  IMAD R17, R10, R12, R19 ;  /* 0x0000000c0a117224 */ /* 0x004fc400078e0213 */
[----:B------:R-:W-:-:S03]  /*0480*/  IMAD.WIDE R10, R4, R11, UR10 ;  /* 0x0000000a040a7e25 */ /* 0x000fc6000f8e020b */
[----:B------:R2:W-:Y:S04]  /*0490*/  STG.E desc[UR16][R2.64], R17 ;  /* 0x0000001102007986 */ /* 0x0005e8000c101910 */
[----:B------:R-:W4:Y:S04]  /*04a0*/  LDG.E R10, desc[UR16][R10.64] ;  /* 0x000000100a0a7981 */ /* 0x000f28000c1e1900 */
[----:B------:R-:W4:Y:S01]  /*04b0*/  LDG.E R6, desc[UR16][R8.64+0x4] ;  /* 0x0000041008067981 */ /* 0x000f22000c1e1900 */
[----:B-1----:R-:W-:-:S05]  /*04c0*/  MOV R15, 0x4 ;  /* 0x00000004000f7802 */ /* 0x002fca0000000f00 */
[----:B------:R-:W-:-:S04]  /*04d0*/  IMAD.WIDE R14, R4, R15, UR12 ;  /* 0x0000000c040e7e25 */ /* 0x000fc8000f8e020f */
[----:B----4-:R-:W-:-:S05]  /*04e0*/  IMAD R21, R6, R10, R17 ;  /* 0x0000000a06157224 */ /* 0x010fca00078e0211 */
[----:B------:R2:W-:Y:S04]  /*04f0*/  STG.E desc[UR16][R2.64], R21 ;  /* 0x0000001502007986 */ /* 0x0005e8000c101910 */
[----:B------:R-:W3:Y:S04]  /*0500*/  LDG.E R14, desc[UR16][R14.64] ;  /* 0x000000100e0e7981 */ /* 0x000ee8000c1e1900 */
[----:B------:R-:W3:Y:S01]  /*0510*/  LDG.E R6, desc[UR16][R8.64+0x8] ;  /* 0x0000081008067981 */ /* 0x000ee2000c1e1900 */
[----:B------:R-:W-:-:S05]  /*0520*/  HFMA2 R13, -RZ, RZ, 0, 2.384185791015625e-07 ;  /* 0x00000004ff0d7431 */ /* 0x000fca00000001ff */
[----:B------:R-:W-:-:S04]  /*0530*/  IMAD.WIDE R12, R4, R13, UR14 ;  /* 0x0000000e040c7e25 */ /* 0x000fc8000f8e020d */
[----:B---3--:R-:W-:-:S05]  /*0540*/  IMAD R19, R6, R14, R21 ;  /* 0x0000000e06137224 */ /* 0x008fca00078e0215 */
[----:B------:R2:W-:Y:S04]  /*0550*/  STG.E desc[UR16][R2.64], R19 ;  /* 0x0000001302007986 */ /* 0x0005e8000c101910 */
[----:B------:R-:W3:Y:S04]  /*0560*/  LDG.E R12, desc[UR16][R12.64] ;  /* 0x000000100c0c7981 */ /* 0x000ee8000c1e1900 */
[----:B------:R-:W3:Y:S01]  /*0570*/  LDG.E R6, desc[UR16][R8.64+0xc] ;  /* 0x00000c1008067981 */ /* 0x000ee2000c1e1900 */
[----:B------:R-:W-:-:S04]  /*0580*/  UIADD3 UR4, UPT, UPT, UR4, 0x8, URZ ;  /* 0x0000000804047890 */ /* 0x000fc8000fffe0ff */
[----:B------:R-:W-:Y:S01]  /*0590*/  UISETP.NE.AND UP0, UPT, UR4, URZ, UPT ;  /* 0x000000ff0400728c */ /* 0x000fe2000bf05270 */
[----:B------:R-:W-:-:S04]  /*05a0*/  MOV R11, UR18 ;  /* 0x00000012000b7c02 */ /* 0x000fc80008000f00 */
[----:B------:R-:W-:Y:S01]  /*05b0*/  LEA R4, R11, R4, 0x3 ;  /* 0x000000040b047211 */ /* 0x000fe200078e18ff */
[----:B---3--:R-:W-:-:S05]  /*05c0*/  IMAD R7, R6, R12, R19 ;  /* 0x0000000c06077224 */ /* 0x008fca00078e0213 */
[----:B------:R2:W-:Y:S01]  /*05d0*/  STG.E desc[UR16][R2.64], R7 ;  /* 0x0000000702007986 */ /* 0x0005e2000c101910 */
[----:B------:R-:W-:-:S04]  /*05e0*/  IADD3 R6, P0, PT, R8, 0x20, RZ ;  /* 0x0000002008067810 */ /* 0x000fc80007f1e0ff */
[----:B------:R-:W-:Y:S01]  /*05f0*/  IADD3.X R9, PT, PT, RZ, R9, RZ, P0, !PT ;  /* 0x00000009ff097210 */ /* 0x000fe200007fe4ff */
[----:B------:R-:W-:Y:S08]  /*0600*/  BRA.U UP0, `(.L_x_1) ;  /* 0xfffffffd00147547 */ /* 0x000ff0000b83ffff */
[----:B------:R-:W-:-:S06]  /*0610*/  ULOP3.LUT UR4, UR18, 0x7ffffff8, URZ, 0xc0, !UPT ;  /* 0x7ffffff812047892 */ /* 0x000fcc000f8ec0ff */
[----:B------:R-:W-:-:S07]  /*0620*/  MOV R4, UR4 ;  /* 0x0000000400047c02 */ /* 0x000fce0008000f00 */
.L_x_0:
[----:B------:R-:W-:-:S06]  /*0630*/  ULOP3.LUT UR4, UR18, 0x7, URZ, 0xc0, !UPT ;  /* 0x0000000712047892 */ /* 0x000fcc000f8ec0ff */
[----:B------:R-:W-:-:S13]  /*0640*/  ISETP.NE.AND P0, PT, RZ, UR4, PT ;  /* 0x00000004ff007c0c */ /* 0x000fda000bf05270 */
[----:B------:R-:W-:Y:S05]  /*0650*/  @!P0 EXIT ;  /* 0x000000000000894d */ /* 0x000fea0003800000 */
[----:B------:R-:W-:Y:S02]  /*0660*/  UISETP.GE.U32.AND UP0, UPT, UR4, 0x4, UPT ;  /* 0x000000040400788c */ /* 0x000fe4000bf06070 */
[----:B------:R-:W-:-:S07]  /*0670*/  ULOP3.LUT UR4, UR18, 0x3, URZ, 0xc0, !UPT ;  /* 0x0000000312047892 */ /* 0x000fce000f8ec0ff */
[----:B------:R-:W-:Y:S05]  /*0680*/  BRA.U !UP0, `(.L_x_2) ;  /* 0x0000000108887547 */ /* 0x000fea000b800000 */
[----:B------:R-:W1:Y:S01]  /*0690*/  LDC.64 R10, c[0x0][0x380] ;  /* 0x0000e000ff0a7b82 */ /* 0x000e620000000a00 */
[----:B------:R-:W-:Y:S01]  /*06a0*/  IADD3 R9, PT, PT, R5, R4, RZ ;  /* 0x0000000405097210 */ /* 0x000fe20007ffe0ff */
[----:B------:R-:W-:Y:S01]  /*06b0*/  IMAD R15, R4, UR18, R0 ;  /* 0x00000012040f7c24 */ /* 0x000fe2000f8e0200 */
[----:B------:R-:W3:Y:S05]  /*06c0*/  LDCU.64 UR6, c[0x0][0x380] ;  /* 0x00007000ff0677ac */ /* 0x000eea0008000a00 */
[----:B------:R-:W4:Y:S01]  /*06d0*/  LDC.64 R12, c[0x0][0x388] ;  /* 0x0000e200ff0c7b82 */ /* 0x000f220000000a00 */
[----:B-1----:R-:W-:-:S06]  /*06e0*/  IMAD.WIDE.U32 R10, R9, 0x4, R10 ;  /* 0x00000004090a7825 */ /* 0x002fcc00078e000a */
[----:B------:R-:W5:Y:S01]  /*06f0*/  LDG.E R10, desc[UR16][R10.64] ;  /* 0x000000100a0a7981 */ /* 0x000f62000c1e1900 */
[----:B----4-:R-:W-:-:S05]  /*0700*/  IMAD.WIDE R12, R15, 0x4, R12 ;  /* 0x000000040f0c7825 */ /* 0x010fca00078e020c */
[----:B------:R-:W5:Y:S01]  /*0710*/  LDG.E R6, desc[UR16][R12.64] ;  /* 0x000000100c067981 */ /* 0x000f62000c1e1900 */
[----:B------:R-:W-:Y:S01]  /*0720*/  IADD3 R9, P0, PT, R5, R4, RZ ;  /* 0x0000000405097210 */ /* 0x000fe20007f1e0ff */
[----:B--2---:R-:W-:-:S03]  /*0730*/  IMAD.U32 R17, RZ, RZ, UR18 ;  /* 0x00000012ff117e24 */ /* 0x004fc6000f8e00ff */
[----:B------:R-:W-:Y:S02]  /*0740*/  IADD3.X R14, PT, PT, RZ, RZ, RZ, P0, !PT ;  /* 0x000000ffff0e7210 */ /* 0x000fe400007fe4ff */
[----:B---3--:R-:W-:-:S04]  /*0750*/  LEA R8, P0, R9, UR6, 0x2 ;  /* 0x0000000609087c11 */ /* 0x008fc8000f8010ff */
[----:B------:R-:W-:Y:S01]  /*0760*/  LEA.HI.X R9, R9, UR7, R14, 0x2, P0 ;  /* 0x0000000709097c11 */ /* 0x000fe200080f140e */
[----:B-----5:R-:W-:Y:S02]  /*0770*/  IMAD R15, R10, R6, R7 ;  /* 0x000000060a0f7224 */ /* 0x020fe400078e0207 */
[----:B------:R-:W-:-:S03]  /*0780*/  IMAD.WIDE R6, R17, 0x4, R12 ;  /* 0x0000000411067825 */ /* 0x000fc600078e020c */
[----:B------:R1:W-:Y:S04]  /*0790*/  STG.E desc[UR16][R2.64], R15 ;  /* 0x0000000f02007986 */ /* 0x0003e8000c101910 */
[----:B------:R-:W2:Y:S04]  /*07a0*/  LDG.E R11, desc[UR16][R6.64] ;  /* 0x00000010060b7981 */ /* 0x000ea8000c1e1900 */
[----:B------:R-:W2:Y:S01]  /*07b0*/  LDG.E R10, desc[UR16][R8.64+0x4] ;  /* 0x00000410080a7981 */ /* 0x000ea2000c1e1900 */
[----:B------:R-:W-:Y:S01]  /*07c0*/  MOV R13, UR18 ;  /* 0x00000012000d7c02 */ /* 0x000fe20008000f00 */
[----:B--2---:R-:W-:-:S04]  /*07d0*/  IMAD R17, R10, R11, R15 ;  /* 0x0000000b0a117224 */ /* 0x004fc800078e020f */
[----:B------:R-:W-:Y:S01]  /*07e0*/  IMAD.WIDE R10, R13, 0x4, R6 ;  /* 0x000000040d0a7825 */ /* 0x000fe200078e0206 */
        /* <DEDUP_REMOVED lines=9> */
[----:B------:R-:W-:Y:S01]  /*0880*/  IADD3 R4, PT, PT, R4, 0x4, RZ ;  /* 0x0000000404047810 */ /* 0x000fe20007ffe0ff */
[----:B--2---:R-:W-:-:S05]  /*0890*/  IMAD R7, R6, R12, R19 ;  /* 0x0000000c06077224 */ /* 0x004fca00078e0213 */
[----:B------:R1:W-:Y:S02]  /*08a0*/  STG.E desc[UR16][R2.64], R7 ;  /* 0x0000000702007986 */ /* 0x0003e4000c101910 */
.L_x_2:
[----:B------:R-:W-:-:S13]  /*08b0*/  ISETP.NE.AND P0, PT, RZ, UR4, PT ;  /* 0x00000004ff007c0c */ /* 0x000fda000bf05270 */
[----:B------:R-:W-:Y:S05]  /*08c0*/  @!P0 EXIT ;  /* 0x000000000000894d */ /* 0x000fea0003800000 */
[----:B------:R-:W-:-:S09]  /*08d0*/  UISETP.NE.AND UP0, UPT, UR4, 0x1, UPT ;  /* 0x000000010400788c */ /* 0x000fd2000bf05270 */
[----:B------:R-:W-:Y:S05]  /*08e0*/  BRA.U !UP0, `(.L_x_3) ;  /* 0x0000000108587547 */ /* 0x000fea000b800000 */
[----:B------:R-:W3:Y:S01]  /*08f0*/  LDC.64 R8, c[0x0][0x380] ;  /* 0x0000e000ff087b82 */ /* 0x000ee20000000a00 */
[----:B------:R-:W-:Y:S01]  /*0900*/  IADD3 R11, PT, PT, R5, R4, RZ ;  /* 0x00000004050b7210 */ /* 0x000fe20007ffe0ff */
[----:B-1----:R-:W-:Y:S01]  /*0910*/  IMAD R15, R4, UR18, R0 ;  /* 0x00000012040f7c24 */ /* 0x002fe2000f8e0200 */
[----:B------:R-:W1:Y:S05]  /*0920*/  LDCU.64 UR4, c[0x0][0x380] ;  /* 0x00007000ff0477ac */ /* 0x000e6a0008000a00 */
[----:B------:R-:W4:Y:S01]  /*0930*/  LDC.64 R12, c[0x0][0x388] ;  /* 0x0000e200ff0c7b82 */ /* 0x000f220000000a00 */
[----:B---3--:R-:W-:-:S06]  /*0940*/  IMAD.WIDE.U32 R10, R11, 0x4, R8 ;  /* 0x000000040b0a7825 */ /* 0x008fcc00078e0008 */
[----:B------:R-:W2:Y:S01]  /*0950*/  LDG.E R10, desc[UR16][R10.64] ;  /* 0x000000100a0a7981 */ /* 0x000ea2000c1e1900 */
[----:B----4-:R-:W-:-:S05]  /*0960*/  IMAD.WIDE R12, R15, 0x4, R12 ;  /* 0x000000040f0c7825 */ /* 0x010fca00078e020c */
[----:B------:R-:W2:Y:S01]  /*0970*/  LDG.E R6, desc[UR16][R12.64] ;  /* 0x000000100c067981 */ /* 0x000ea2000c1e1900 */
[----:B------:R-:W-:Y:S02]  /*0980*/  IADD3 R9, P0, PT, R5, R4, RZ ;  /* 0x0000000405097210 */ /* 0x000fe40007f1e0ff */
[----:B------:R-:W-:Y:S02]  /*0990*/  MOV R15, UR18 ;  /* 0x00000012000f7c02 */ /* 0x000fe40008000f00 */
[----:B------:R-:W-:Y:S02]  /*09a0*/  IADD3.X R14, PT, PT, RZ, RZ, RZ, P0, !PT ;  /* 0x000000ffff0e7210 */ /* 0x000fe400007fe4ff */
[----:B-1----:R-:W-:-:S04]  /*09b0*/  LEA R8, P0, R9, UR4, 0x2 ;  /* 0x0000000409087c11 */ /* 0x002fc8000f8010ff */
[----:B------:R-:W-:Y:S01]  /*09c0*/  LEA.HI.X R9, R9, UR5, R14, 0x2, P0 ;  /* 0x0000000509097c11 */ /* 0x000fe200080f140e */
[----:B------:R-:W-:-:S04]  /*09d0*/  IMAD.WIDE R14, R15, 0x4, R12 ;  /* 0x000000040f0e7825 */ /* 0x000fc800078e020c */
[----:B--2---:R-:W-:-:S05]  /*09e0*/  IMAD R17, R10, R6, R7 ;  /* 0x000000060a117224 */ /* 0x004fca00078e0207 */
[----:B------:R3:W-:Y:S04]  /*09f0*/  STG.E desc[UR16][R2.64], R17 ;  /* 0x0000001102007986 */ /* 0x0007e8000c101910 */
[----:B------:R-:W2:Y:S04]  /*0a00*/  LDG.E R14, desc[UR16][R14.64] ;  /* 0x000000100e0e7981 */ /* 0x000ea8000c1e1900 */
[----:B------:R-:W2:Y:S01]  /*0a10*/  LDG.E R8, desc[UR16][R8.64+0x4] ;  /* 0x0000041008087981 */ /* 0x000ea2000c1e1900 */
[----:B------:R-:W-:Y:S01]  /*0a20*/  IADD3 R4, PT, PT, R4, 0x2, RZ ;  /* 0x0000000204047810 */ /* 0x000fe20007ffe0ff */
[----:B--2---:R-:W-:-:S05]  /*0a30*/  IMAD R7, R8, R14, R17 ;  /* 0x0000000e08077224 */ /* 0x004fca00078e0211 */
[----:B------:R3:W-:Y:S02]  /*0a40*/  STG.E desc[UR16][R2.64], R7 ;  /* 0x0000000702007986 */ /* 0x0007e4000c101910 */
.L_x_3:
[----:B------:R-:W-:-:S04]  /*0a50*/  ULOP3.LUT UR4, UR18, 0x1, URZ, 0xc0, !UPT ;  /* 0x0000000112047892 */ /* 0x000fc8000f8ec0ff */
[----:B------:R-:W-:-:S06]  /*0a60*/  UISETP.NE.U32.AND UP0, UPT, UR4, 0x1, UPT ;  /* 0x000000010400788c */ /* 0x000fcc000bf05070 */
[----:B------:R-:W-:-:S13]  /*0a70*/  PLOP3.LUT P0, PT, PT, PT, UP0, 0x80, 0x8 ;  /* 0x000000000008781c */ /* 0x000fda0003f0f008 */
[----:B------:R-:W-:Y:S05]  /*0a80*/  @P0 EXIT ;  /* 0x000000000000094d */ /* 0x000fea0003800000 */
[----:B------:R-:W4:Y:S01]  /*0a90*/  LDC.64 R8, c[0x0][0x380] ;  /* 0x0000e000ff087b82 */ /* 0x000f220000000a00 */
[----:B------:R-:W-:Y:S01]  /*0aa0*/  IADD3 R5, PT, PT, R5, R4, RZ ;  /* 0x0000000405057210 */ /* 0x000fe20007ffe0ff */
[----:B------:R-:W-:-:S06]  /*0ab0*/  IMAD R13, R4, UR18, R0 ;  /* 0x00000012040d7c24 */ /* 0x000fcc000f8e0200 */
[----:B------:R-:W5:Y:S01]  /*0ac0*/  LDC.64 R10, c[0x0][0x388] ;  /* 0x0000e200ff0a7b82 */ /* 0x000f620000000a00 */
[----:B----4-:R-:W-:-:S06]  /*0ad0*/  IMAD.WIDE.U32 R4, R5, 0x4, R8 ;  /* 0x0000000405047825 */ /* 0x010fcc00078e0008 */
[----:B------:R-:W1:Y:S01]  /*0ae0*/  LDG.E R4, desc[UR16][R4.64] ;  /* 0x0000001004047981 */ /* 0x000e62000c1e1900 */
[----:B-----5:R-:W-:-:S06]  /*0af0*/  IMAD.WIDE R8, R13, 0x4, R10 ;  /* 0x000000040d087825 */ /* 0x020fcc00078e020a */
[----:B------:R-:W1:Y:S02]  /*0b00*/  LDG.E R8, desc[UR16][R8.64] ;  /* 0x0000001008087981 */ /* 0x000e64000c1e1900 */
[----:B-123--:R-:W-:-:S05]  /*0b10*/  IMAD R7, R4, R8, R7 ;  /* 0x0000000804077224 */ /* 0x00efca00078e0207 */
[----:B------:R-:W-:Y:S01]  /*0b20*/  STG.E desc[UR16][R2.64], R7 ;  /* 0x0000000702007986 */ /* 0x000fe2000c101910 */
[----:B------:R-:W-:Y:S05]  /*0b30*/  EXIT ;  /* 0x000000000000794d */ /* 0x000fea0003800000 */
.L_x_4:
[----:B------:R-:W-:-:S00]  /*0b40*/  BRA `(.L_x_4) ;  /* 0xfffffffc00fc7947 */ /* 0x000fc0000383ffff */
[----:B------:R-:W-:-:S00]  /*0b50*/  NOP ;  /* 0x0000000000007918 */ /* 0x000fc00000000000 */
        /* <DEDUP_REMOVED lines=10> */
.L_x_18:


//--------------------- .text._Z12matrixMulColPiS_S_i --------------------------
	.section	.text._Z12matrixMulColPiS_S_i,"ax",@progbits
	.align	128
        .global         _Z12matrixMulColPiS_S_i
        .type           _Z12matrixMulColPiS_S_i,@function
        .size           _Z12matrixMulColPiS_S_i,(.L_x_19 - _Z12matrixMulColPiS_S_i)
        .other          _Z12matrixMulColPiS_S_i,@"STO_CUDA_ENTRY STV_DEFAULT"
_Z12matrixMulColPiS_S_i:
.text._Z12matrixMulColPiS_S_i:
[----:B------:R-:W-:Y:S01]  /*0000*/  LDC R1, c[0x0][0x37c] ;  /* 0x0000df00ff017b82 */ /* 0x000fe20000000800 */
[----:B------:R-:W0:Y:S07]  /*0010*/  S2R R3, SR_TID.X ;  /* 0x0000000000037919 */ /* 0x000e2e0000002100 */
[----:B------:R-:W0:Y:S08]  /*0020*/  S2UR UR4, SR_CTAID.X ;  /* 0x00000000000479c3 */ /* 0x000e300000002500 */
[----:B------:R-:W0:Y:S08]  /*0030*/  LDC R0, c[0x0][0x360] ;  /* 0x0000d800ff007b82 */ /* 0x000e300000000800 */
[----:B------:R-:W1:Y:S01]  /*0040*/  LDC R9, c[0x0][0x398] ;  /* 0x0000e600ff097b82 */ /* 0x000e620000000800 */
[----:B0-----:R-:W-:Y:S01]  /*0050*/  IMAD R0, R0, UR4, R3 ;  /* 0x0000000400007c24 */ /* 0x001fe2000f8e0203 */
[----:B-1----:R-:W-:-:S04]  /*0060*/  ISETP.GE.AND P0, PT, R9, 0x1, PT ;  /* 0x000000010900780c */ /* 0x002fc80003f06270 */
[----:B------:R-:W-:-:S13]  /*0070*/  ISETP.GE.OR P0, PT, R0, R9, !P0 ;  /* 0x000000090000720c */ /* 0x000fda0004706670 */
[----:B------:R-:W-:Y:S05]  /*0080*/  @P0 EXIT ;  /* 0x000000000000094d */ /* 0x000fea0003800000 */
[C---:B------:R-:W-:Y:S01]  /*0090*/  LOP3.LUT R8, R9.reuse, 0x7ffffff8, RZ, 0xc0, !PT ;  /* 0x7ffffff809087812 */ /* 0x040fe200078ec0ff */
[----:B------:R-:W0:Y:S01]  /*00a0*/  LDCU.64 UR6, c[0x0][0x358] ;  /* 0x00006b00ff0677ac */ /* 0x000e220008000a00 */
[C---:B------:R-:W-:Y:S02]  /*00b0*/  IADD3 R18, PT, PT, R9.reuse, -0x1, RZ ;  /* 0xffffffff09127810 */ /* 0x040fe40007ffe0ff */
[C---:B------:R-:W-:Y:S01]  /*00c0*/  LOP3.LUT R19, R9.reuse, 0x7, RZ, 0xc0, !PT ;  /* 0x0000000709137812 */ /* 0x040fe200078ec0ff */
[----:B------:R-:W-:Y:S01]  /*00d0*/  UMOV UR4, URZ ;  /* 0x000000ff00047c82 */ /* 0x000fe20008000000 */
[----:B------:R-:W-:Y:S02]  /*00e0*/  LOP3.LUT R9, R9, 0x3, RZ, 0xc0, !PT ;  /* 0x0000000309097812 */ /* 0x000fe400078ec0ff */
[----:B------:R-:W-:-:S07]  /*00f0*/  IADD3 R10, PT, PT, -R8, RZ, RZ ;  /* 0x000000ff080a7210 */ /* 0x000fce0007ffe1ff */
.L_x_10:
[----:B-1----:R-:W1:Y:S01]  /*0100*/  LDC R11, c[0x0][0x398] ;  /* 0x0000e600ff0b7b82 */ /* 0x002e620000000800 */
[----:B------:R-:W-:Y:S01]  /*0110*/  ISETP.GE.U32.AND P1, PT, R18, 0x7, PT ;  /* 0x000000071200780c */ /* 0x000fe20003f26070 */
[----:B--234-:R-:W-:Y:S01]  /*0120*/  HFMA2 R15, -RZ, RZ, 0, 0 ;  /* 0x00000000ff0f7431 */ /* 0x01cfe200000001ff */
[----:B------:R-:W-:-:S05]  /*0130*/  MOV R6, RZ ;  /* 0x000000ff00067202 */ /* 0x000fca0000000f00 */
[----:B0-----:R-:W2:Y:S01]  /*0140*/  LDC.64 R2, c[0x0][0x390] ;  /* 0x0000e400ff027b82 */ /* 0x001ea20000000a00 */
[----:B-1----:R-:W-:Y:S01]  /*0150*/  IMAD R13, R11, UR4, RZ ;  /* 0x000000040b0d7c24 */ /* 0x002fe2000f8e02ff */
[----:B------:R-:W-:-:S04]  /*0160*/  UIADD3 UR4, UPT, UPT, UR4, 0x1, URZ ;  /* 0x0000000104047890 */ /* 0x000fc8000fffe0ff */
[----:B------:R-:W-:Y:S02]  /*0170*/  IADD3 R5, PT, PT, R0, R13, RZ ;  /* 0x0000000d00057210 */ /* 0x000fe40007ffe0ff */
[----:B------:R-:W-:-:S03]  /*0180*/  ISETP.NE.AND P0, PT, R11, UR4, PT ;  /* 0x000000040b007c0c */ /* 0x000fc6000bf05270 */
[----:B--2---:R-:W-:-:S05]  /*0190*/  IMAD.WIDE R2, R5, 0x4, R2 ;  /* 0x0000000405027825 */ /* 0x004fca00078e0202 */
[----:B0-----:R0:W-:Y:S01]  /*01a0*/  STG.E desc[UR6][R2.64], RZ ;  /* 0x000000ff02007986 */ /* 0x0011e2000c101906 */
[----:B------:R-:W-:Y:S05]  /*01b0*/  @!P1 BRA `(.L_x_5) ;  /* 0x0000000000d49947 */ /* 0x000fea0003800000 */
[----:B------:R-:W-:Y:S02]  /*01c0*/  MOV R15, RZ ;  /* 0x000000ff000f7202 */ /* 0x000fe40000000f00 */
[----:B------:R-:W-:Y:S02]  /*01d0*/  MOV R17, R13 ;  /* 0x0000000d00117202 */ /* 0x000fe40000000f00 */
[----:B------:R-:W-:Y:S02]  /*01e0*/  MOV R14, R0 ;  /* 0x00000000000e7202 */ /* 0x000fe40000000f00 */
[----:B------:R-:W-:-:S07]  /*01f0*/  MOV R12, R10 ;  /* 0x0000000a000c7202 */ /* 0x000fce0000000f00 */
.L_x_6:
[----:B------:R-:W1:Y:S08]  /*0200*/  LDC.64 R6, c[0x0][0x380] ;  /* 0x0000e000ff067b82 */ /* 0x000e700000000a00 */
[----:B--2---:R-:W2:Y:S01]  /*0210*/  LDC.64 R4, c[0x0][0x388] ;  /* 0x0000e200ff047b82 */ /* 0x004ea20000000a00 */
[----:B-1----:R-:W-:-:S05]  /*0220*/  IMAD.WIDE.U32 R6, R17, 0x4, R6 ;  /* 0x0000000411067825 */ /* 0x002fca00078e0006 */
[----:B------:R-:W3:Y:S01]  /*0230*/  LDG.E R16, desc[UR6][R6.64] ;  /* 0x0000000606107981 */ /* 0x000ee2000c1e1900 */
[----:B--2---:R-:W-:-:S05]  /*0240*/  IMAD.WIDE R4, R14, 0x4, R4 ;  /* 0x000000040e047825 */ /* 0x004fca00078e0204 */
[----:B------:R-:W3:Y:S02]  /*0250*/  LDG.E R20, desc[UR6][R4.64] ;  /* 0x0000000604147981 */ /* 0x000ee4000c1e1900 */
[----:B---3--:R-:W-:Y:S02]  /*0260*/  IMAD R15, R16, R20, R15 ;  /* 0x00000014100f7224 */ /* 0x008fe400078e020f */
[----:B------:R-:W-:-:S03]  /*0270*/  IMAD.WIDE.U32 R20, R11, 0x4, R4 ;  /* 0x000000040b147825 */ /* 0x000fc600078e0004 */
[----:B------:R1:W-:Y:S04]  /*0280*/  STG.E desc[UR6][R2.64], R15 ;  /* 0x0000000f02007986 */ /* 0x0003e8000c101906 */
[----:B------:R-:W2:Y:S04]  /*0290*/  LDG.E R16, desc[UR6][R6.64+0x4] ;  /* 0x0000040606107981 */ /* 0x000ea8000c1e1900 */
[----:B------:R-:W2:Y:S02]  /*02a0*/  LDG.E R22, desc[UR6][R20.64] ;  /* 0x0000000614167981 */ /* 0x000ea4000c1e1900 */
[----:B--2---:R-:W-:-:S02]  /*02b0*/  IMAD R25, R16, R22, R15 ;  /* 0x0000001610197224 */ /* 0x004fc400078e020f */
[----:B------:R-:W-:-:S03]  /*02c0*/  IMAD.WIDE.U32 R22, R11, 0x4, R20 ;  /* 0x000000040b167825 */ /* 0x000fc600078e0014 */
[----:B------:R2:W-:Y:S04]  /*02d0*/  STG.E desc[UR6][R2.64], R25 ;  /* 0x0000001902007986 */ /* 0x0005e8000c101906 */
[----:B------:R-:W3:Y:S04]  /*02e0*/  LDG.E R16, desc[UR6][R6.64+0x8] ;  /* 0x0000080606107981 */ /* 0x000ee8000c1e1900 */
[----:B------:R-:W3:Y:S01]  /*02f0*/  LDG.E R24, desc[UR6][R22.64] ;  /* 0x0000000616187981 */ /* 0x000ee2000c1e1900 */
[----:B------:R-:W-:-:S04]  /*0300*/  IMAD.WIDE.U32 R4, R11, 0x4, R22 ;  /* 0x000000040b047825 */ /* 0x000fc800078e0016 */
[----:B---3--:R-:W-:-:S05]  /*0310*/  IMAD R27, R16, R24, R25 ;  /* 0x00000018101b7224 */ /* 0x008fca00078e0219 */
[----:B------:R3:W-:Y:S04]  /*0320*/  STG.E desc[UR6][R2.64], R27 ;  /* 0x0000001b02007986 */ /* 0x0007e8000c101906 */
[----:B------:R-:W4:Y:S04]  /*0330*/  LDG.E R16, desc[UR6][R6.64+0xc] ;  /* 0x00000c0606107981 */ /* 0x000f28000c1e1900 */
[----:B-1----:R-:W4:Y:S01]  /*0340*/  LDG.E R15, desc[UR6][R4.64] ;  /* 0x00000006040f7981 */ /* 0x002f22000c1e1900 */
[----:B------:R-:W-:-:S04]  /*0350*/  IMAD.WIDE.U32 R20, R11, 0x4, R4 ;  /* 0x000000040b147825 */ /* 0x000fc800078e0004 */
[----:B----4-:R-:W-:-:S05]  /*0360*/  IMAD R15, R16, R15, R27 ;  /* 0x0000000f100f7224 */ /* 0x010fca00078e021b */
[----:B------:R1:W-:Y:S04]  /*0370*/  STG.E desc[UR6][R2.64], R15 ;  /* 0x0000000f02007986 */ /* 0x0003e8000c101906 */
[----:B------:R-:W2:Y:S04]  /*0380*/  LDG.E R16, desc[UR6][R6.64+0x10] ;  /* 0x0000100606107981 */ /* 0x000ea8000c1e1900 */
[----:B------:R-:W2:Y:S01]  /*0390*/  LDG.E R24, desc[UR6][R20.64] ;  /* 0x0000000614187981 */ /* 0x000ea2000c1e1900 */
[----:B------:R-:W-:-:S04]  /*03a0*/  IMAD.WIDE.U32 R22, R11, 0x4, R20 ;  /* 0x000000040b167825 */ /* 0x000fc800078e0014 */
[----:B--2---:R-:W-:-:S05]  /*03b0*/  IMAD R25, R16, R24, R15 ;  /* 0x0000001810197224 */ /* 0x004fca00078e020f */
[----:B------:R2:W-:Y:S04]  /*03c0*/  STG.E desc[UR6][R2.64], R25 ;  /* 0x0000001902007986 */ /* 0x0005e8000c101906 */
[----:B------:R-:W3:Y:S04]  /*03d0*/  LDG.E R16, desc[UR6][R6.64+0x14] ;  /* 0x0000140606107981 */ /* 0x000ee8000c1e1900 */
[----:B------:R-:W3:Y:S01]  /*03e0*/  LDG.E R24, desc[UR6][R22.64] ;  /* 0x0000000616187981 */ /* 0x000ee2000c1e1900 */
[----:B------:R-:W-:-:S04]  /*03f0*/  IMAD.WIDE.U32 R4, R11, 0x4, R22 ;  /* 0x000000040b047825 */ /* 0x000fc800078e0016 */
[----:B---3--:R-:W-:-:S05]  /*0400*/  IMAD R27, R16, R24, R25 ;  /* 0x00000018101b7224 */ /* 0x008fca00078e0219 */
[----:B------:R2:W-:Y:S04]  /*0410*/  STG.E desc[UR6][R2.64], R27 ;  /* 0x0000001b02007986 */ /* 0x0005e8000c101906 */
[----:B------:R-:W3:Y:S04]  /*0420*/  LDG.E R16, desc[UR6][R6.64+0x18] ;  /* 0x0000180606107981 */ /* 0x000ee8000c1e1900 */
[----:B-1----:R-:W3:Y:S01]  /*0430*/  LDG.E R15, desc[UR6][R4.64] ;  /* 0x00000006040f7981 */ /* 0x002ee2000c1e1900 */
[----:B------:R-:W-:Y:S01]  /*0440*/  IMAD.WIDE.U32 R20, R11, 0x4, R4 ;  /* 0x000000040b147825 */ /* 0x000fe200078e0004 */
[----:B------:R-:W-:-:S03]  /*0450*/  IADD3 R12, PT, PT, R12, 0x8, RZ ;  /* 0x000000080c0c7810 */ /* 0x000fc60007ffe0ff */
[----:B---3--:R-:W-:-:S05]  /*0460*/  IMAD R29, R16, R15, R27 ;  /* 0x0000000f101d7224 */ /* 0x008fca00078e021b */
[----:B------:R2:W-:Y:S04]  /*0470*/  STG.E desc[UR6][R2.64], R29 ;  /* 0x0000001d02007986 */ /* 0x0005e8000c101906 */
[----:B------:R-:W3:Y:S04]  /*0480*/  LDG.E R16, desc[UR6][R6.64+0x1c] ;  /* 0x00001c0606107981 */ /* 0x000ee8000c1e1900 */
[----:B------:R-:W3:Y:S01]  /*0490*/  LDG.E R20, desc[UR6][R20.64] ;  /* 0x0000000614147981 */ /* 0x000ee2000c1e1900 */
[----:B------:R-:W-:Y:S02]  /*04a0*/  ISETP.NE.AND P1, PT, R12, RZ, PT ;  /* 0x000000ff0c00720c */ /* 0x000fe40003f25270 */
[----:B------:R-:W-:-:S02]  /*04b0*/  IADD3 R17, PT, PT, R17, 0x8, RZ ;  /* 0x0000000811117810 */ /* 0x000fc40007ffe0ff */
[----:B------:R-:W-:Y:S01]  /*04c0*/  LEA R14, R11, R14, 0x3 ;  /* 0x0000000e0b0e7211 */ /* 0x000fe200078e18ff */
[----:B---3--:R-:W-:-:S05]  /*04d0*/  IMAD R15, R16, R20, R29 ;  /* 0x00000014100f7224 */ /* 0x008fca00078e021d */
[----:B------:R2:W-:Y:S03]  /*04e0*/  STG.E desc[UR6][R2.64], R15 ;  /* 0x0000000f02007986 */ /* 0x0005e6000c101906 */
[----:B------:R-:W-:Y:S05]  /*04f0*/  @P1 BRA `(.L_x_6) ;  /* 0xfffffffc00401947 */ /* 0x000fea000383ffff */
[----:B------:R-:W-:-:S07]  /*0500*/  MOV R6, R8 ;  /* 0x0000000800067202 */ /* 0x000fce0000000f00 */
.L_x_5:
[----:B------:R-:W-:-:S13]  /*0510*/  ISETP.NE.AND P1, PT, R19, RZ, PT ;  /* 0x000000ff1300720c */ /* 0x000fda0003f25270 */
[----:B------:R-:W-:Y:S05]  /*0520*/  @!P1 BRA `(.L_x_7) ;  /* 0x00000004001c9947 */ /* 0x000fea0003800000 */
[----:B------:R-:W-:Y:S02]  /*0530*/  IADD3 R4, PT, PT, R19, -0x1, RZ ;  /* 0xffffffff13047810 */ /* 0x000fe40007ffe0ff */
[----:B------:R-:W-:Y:S02]  /*0540*/  ISETP.NE.AND P1, PT, R9, RZ, PT ;  /* 0x000000ff0900720c */ /* 0x000fe40003f25270 */
[----:B------:R-:W-:-:S13]  /*0550*/  ISETP.GE.U32.AND P2, PT, R4, 0x3, PT ;  /* 0x000000030400780c */ /* 0x000fda0003f46070 */
[----:B------:R-:W-:Y:S05]  /*0560*/  @!P2 BRA `(.L_x_8) ;  /* 0x00000000007ca947 */ /* 0x000fea0003800000 */
[----:B------:R-:W1:Y:S01]  /*0570*/  LDC.64 R16, c[0x0][0x380] ;  /* 0x0000e000ff107b82 */ /* 0x000e620000000a00 */
[----:B------:R-:W-:Y:S01]  /*0580*/  IADD3 R21, PT, PT, R13, R6, RZ ;  /* 0x000000060d157210 */ /* 0x000fe20007ffe0ff */
[----:B------:R-:W-:-:S06]  /*0590*/  IMAD R7, R6, R11, R0 ;  /* 0x0000000b06077224 */ /* 0x000fcc00078e0200 */
[----:B------:R-:W3:Y:S01]  /*05a0*/  LDC.64 R4, c[0x0][0x388] ;  /* 0x0000e200ff047b82 */ /* 0x000ee20000000a00 */
[----:B-1----:R-:W-:-:S07]  /*05b0*/  IMAD.WIDE.U32 R20, R21, 0x4, R16 ;  /* 0x0000000415147825 */ /* 0x002fce00078e0010 */
[----:B------:R-:W1:Y:S01]  /*05c0*/  LDC.64 R16, c[0x0][0x380] ;  /* 0x0000e000ff107b82 */ /* 0x000e620000000a00 */
[----:B------:R-:W4:Y:S01]  /*05d0*/  LDG.E R20, desc[UR6][R20.64] ;  /* 0x0000000614147981 */ /* 0x000f22000c1e1900 */
[----:B---3--:R-:W-:-:S05]  /*05e0*/  IMAD.WIDE R4, R7, 0x4, R4 ;  /* 0x0000000407047825 */ /* 0x008fca00078e0204 */
[----:B------:R-:W4:Y:S01]  /*05f0*/  LDG.E R7, desc[UR6][R4.64] ;  /* 0x0000000604077981 */ /* 0x000f22000c1e1900 */
[----:B------:R-:W-:-:S04]  /*0600*/  IADD3 R12, P2, PT, R13, R6, RZ ;  /* 0x000000060d0c7210 */ /* 0x000fc80007f5e0ff */
[----:B------:R-:W-:Y:S02]  /*0610*/  IADD3.X R14, PT, PT, RZ, RZ, RZ, P2, !PT ;  /* 0x000000ffff0e7210 */ /* 0x000fe400017fe4ff */
[----:B-1----:R-:W-:-:S04]  /*0620*/  LEA R16, P2, R12, R16, 0x2 ;  /* 0x000000100c107211 */ /* 0x002fc800078410ff */
[----:B------:R-:W-:Y:S01]  /*0630*/  LEA.HI.X R17, R12, R17, R14, 0x2, P2 ;  /* 0x000000110c117211 */ /* 0x000fe200010f140e */
[----:B----4-:R-:W-:Y:S02]  /*0640*/  IMAD R7, R20, R7, R15 ;  /* 0x0000000714077224 */ /* 0x010fe400078e020f */
[----:B--2---:R-:W-:-:S03]  /*0650*/  IMAD.WIDE.U32 R14, R11, 0x4, R4 ;  /* 0x000000040b0e7825 */ /* 0x004fc600078e0004 */
[----:B------:R1:W-:Y:S04]  /*0660*/  STG.E desc[UR6][R2.64], R7 ;  /* 0x0000000702007986 */ /* 0x0003e8000c101906 */
[----:B------:R-:W2:Y:S04]  /*0670*/  LDG.E R22, desc[UR6][R14.64] ;  /* 0x000000060e167981 */ /* 0x000ea8000c1e1900 */
[----:B------:R-:W2:Y:S01]  /*0680*/  LDG.E R12, desc[UR6][R16.64+0x4] ;  /* 0x00000406100c7981 */ /* 0x000ea2000c1e1900 */
[----:B------:R-:W-:-:S04]  /*0690*/  IMAD.WIDE.U32 R4, R11, 0x4, R14 ;  /* 0x000000040b047825 */ /* 0x000fc800078e000e */
[----:B--2---:R-:W-:-:S05]  /*06a0*/  IMAD R23, R12, R22, R7 ;  /* 0x000000160c177224 */ /* 0x004fca00078e0207 */
[----:B------:R1:W-:Y:S04]  /*06b0*/  STG.E desc[UR6][R2.64], R23 ;  /* 0x0000001702007986 */ /* 0x0003e8000c101906 */
[----:B------:R-:W2:Y:S04]  /*06c0*/  LDG.E R12, desc[UR6][R16.64+0x8] ;  /* 0x00000806100c7981 */ /* 0x000ea8000c1e1900 */
[----:B------:R-:W2:Y:S02]  /*06d0*/  LDG.E R20, desc[UR6][R4.64] ;  /* 0x0000000604147981 */ /* 0x000ea4000c1e1900 */
[----:B--2---:R-:W-:-:S02]  /*06e0*/  IMAD R25, R12, R20, R23 ;  /* 0x000000140c197224 */ /* 0x004fc400078e0217 */
[----:B------:R-:W-:-:S03]  /*06f0*/  IMAD.WIDE.U32 R20, R11, 0x4, R4 ;  /* 0x000000040b147825 */ /* 0x000fc600078e0004 */
[----:B------:R1:W-:Y:S04]  /*0700*/  STG.E desc[UR6][R2.64], R25 ;  /* 0x0000001902007986 */ /* 0x0003e8000c101906 */
[----:B------:R-:W2:Y:S04]  /*0710*/  LDG.E R12, desc[UR6][R16.64+0xc] ;  /* 0x00000c06100c7981 */ /* 0x000ea8000c1e1900 */
[----:B------:R-:W2:Y:S01]  /*0720*/  LDG.E R20, desc[UR6][R20.64] ;  /* 0x0000000614147981 */ /* 0x000ea2000c1e1900 */
[----:B------:R-:W-:Y:S01]  /*0730*/  IADD3 R6, PT, PT, R6, 0x4, RZ ;  /* 0x0000000406067810 */ /* 0x000fe20007ffe0ff */
[----:B--2---:R-:W-:-:S05]  /*0740*/  IMAD R15, R12, R20, R25 ;  /* 0x000000140c0f7224 */ /* 0x004fca00078e0219 */
[----:B------:R1:W-:Y:S02]  /*0750*/  STG.E desc[UR6][R2.64], R15 ;  /* 0x0000000f02007986 */ /* 0x0003e4000c101906 */
.L_x_8:
[----:B------:R-:W-:Y:S05]  /*0760*/  @!P1 BRA `(.L_x_7) ;  /* 0x00000000008c9947 */ /* 0x000fea0003800000 */
[----:B------:R-:W-:Y:S02]  /*0770*/  ISETP.NE.AND P2, PT, R9, 0x1, PT ;  /* 0x000000010900780c */ /* 0x000fe40003f45270 */
[----:B------:R-:W-:-:S11]  /*0780*/  LOP3.LUT P1, RZ, R11, 0x1, RZ, 0xc0, !PT ;  /* 0x000000010bff7812 */ /* 0x000fd6000782c0ff */
[----:B------:R-:W-:Y:S05]  /*0790*/  @!P2 BRA `(.L_x_9) ;  /* 0x000000000054a947 */ /* 0x000fea0003800000 */
[----:B------:R-:W3:Y:S01]  /*07a0*/  LDC.64 R16, c[0x0][0x380] ;  /* 0x0000e000ff107b82 */ /* 0x000ee20000000a00 */
[----:B------:R-:W-:Y:S01]  /*07b0*/  IADD3 R21, PT, PT, R13, R6, RZ ;  /* 0x000000060d157210 */ /* 0x000fe20007ffe0ff */
[----:B-1----:R-:W-:-:S06]  /*07c0*/  IMAD R7, R6, R11, R0 ;  /* 0x0000000b06077224 */ /* 0x002fcc00078e0200 */
[----:B------:R-:W1:Y:S01]  /*07d0*/  LDC.64 R4, c[0x0][0x388] ;  /* 0x0000e200ff047b82 */ /* 0x000e620000000a00 */
[----:B---3--:R-:W-:-:S07]  /*07e0*/  IMAD.WIDE.U32 R20, R21, 0x4, R16 ;  /* 0x0000000415147825 */ /* 0x008fce00078e0010 */
[----:B------:R-:W3:Y:S01]  /*07f0*/  LDC.64 R16, c[0x0][0x380] ;  /* 0x0000e000ff107b82 */ /* 0x000ee20000000a00 */
[----:B------:R-:W4:Y:S01]  /*0800*/  LDG.E R20, desc[UR6][R20.64] ;  /* 0x0000000614147981 */ /* 0x000f22000c1e1900 */
[----:B-1----:R-:W-:-:S05]  /*0810*/  IMAD.WIDE R4, R7, 0x4, R4 ;  /* 0x0000000407047825 */ /* 0x002fca00078e0204 */
[----:B------:R-:W4:Y:S01]  /*0820*/  LDG.E R7, desc[UR6][R4.64] ;  /* 0x0000000604077981 */ /* 0x000f22000c1e1900 */
[----:B------:R-:W-:-:S04]  /*0830*/  IADD3 R12, P2, PT, R13, R6, RZ ;  /* 0x000000060d0c7210 */ /* 0x000fc80007f5e0ff */
[----:B------:R-:W-:Y:S01]  /*0840*/  IADD3.X R14, PT, PT, RZ, RZ, RZ, P2, !PT ;  /* 0x000000ffff0e7210 */ /* 0x000fe200017fe4ff */
[----:B------:R-:W-:Y:S01]  /*0850*/  IMAD.WIDE.U32 R22, R11, 0x4, R4 ;  /* 0x000000040b167825 */ /* 0x000fe200078e0004 */
[----:B---3--:R-:W-:-:S04]  /*0860*/  LEA R16, P2, R12, R16, 0x2 ;  /* 0x000000100c107211 */ /* 0x008fc800078410ff */
[----:B------:R-:W-:Y:S01]  /*0870*/  LEA.HI.X R17, R12, R17, R14, 0x2, P2 ;  /* 0x000000110c117211 */ /* 0x000fe200010f140e */
[----:B----4-:R-:W-:-:S05]  /*0880*/  IMAD R7, R20, R7, R15 ;  /* 0x0000000714077224 */ /* 0x010fca00078e020f */
[----:B------:R3:W-:Y:S04]  /*0890*/  STG.E desc[UR6][R2.64], R7 ;  /* 0x0000000702007986 */ /* 0x0007e8000c101906 */
[----:B------:R-:W2:Y:S04]  /*08a0*/  LDG.E R16, desc[UR6][R16.64+0x4] ;  /* 0x0000040610107981 */ /* 0x000ea8000c1e1900 */
[----:B------:R-:W2:Y:S01]  /*08b0*/  LDG.E R22, desc[UR6][R22.64] ;  /* 0x0000000616167981 */ /* 0x000ea2000c1e1900 */
[----:B------:R-:W-:Y:S01]  /*08c0*/  IADD3 R6, PT, PT, R6, 0x2, RZ ;  /* 0x0000000206067810 */ /* 0x000fe20007ffe0ff */
[----:B--2---:R-:W-:-:S05]  /*08d0*/  IMAD R15, R16, R22, R7 ;  /* 0x00000016100f7224 */ /* 0x004fca00078e0207 */
[----:B------:R3:W-:Y:S02]  /*08e0*/  STG.E desc[UR6][R2.64], R15 ;  /* 0x0000000f02007986 */ /* 0x0007e4000c101906 */
.L_x_9:
[----:B------:R-:W-:Y:S05]  /*08f0*/  @!P1 BRA `(.L_x_7) ;  /* 0x0000000000289947 */ /* 0x000fea0003800000 */
[----:B------:R-:W4:Y:S01]  /*0900*/  LDC.64 R16, c[0x0][0x380] ;  /* 0x0000e000ff107b82 */ /* 0x000f220000000a00 */
[----:B------:R-:W-:Y:S01]  /*0910*/  IADD3 R13, PT, PT, R13, R6, RZ ;  /* 0x000000060d0d7210 */ /* 0x000fe20007ffe0ff */
[----:B------:R-:W-:-:S06]  /*0920*/  IMAD R11, R6, R11, R0 ;  /* 0x0000000b060b7224 */ /* 0x000fcc00078e0200 */
[----:B------:R-:W5:Y:S01]  /*0930*/  LDC.64 R4, c[0x0][0x388] ;  /* 0x0000e200ff047b82 */ /* 0x000f620000000a00 */
[----:B----4-:R-:W-:-:S06]  /*0940*/  IMAD.WIDE.U32 R16, R13, 0x4, R16 ;  /* 0x000000040d107825 */ /* 0x010fcc00078e0010 */
[----:B------:R-:W1:Y:S01]  /*0950*/  LDG.E R16, desc[UR6][R16.64] ;  /* 0x0000000610107981 */ /* 0x000e62000c1e1900 */
[----:B-----5:R-:W-:-:S06]  /*0960*/  IMAD.WIDE R4, R11, 0x4, R4 ;  /* 0x000000040b047825 */ /* 0x020fcc00078e0204 */
[----:B------:R-:W1:Y:S02]  /*0970*/  LDG.E R4, desc[UR6][R4.64] ;  /* 0x0000000604047981 */ /* 0x000e64000c1e1900 */
[----:B-123--:R-:W-:-:S05]  /*0980*/  IMAD R15, R16, R4, R15 ;  /* 0x00000004100f7224 */ /* 0x00efca00078e020f */
[----:B------:R4:W-:Y:S02]  /*0990*/  STG.E desc[UR6][R2.64], R15 ;  /* 0x0000000f02007986 */ /* 0x0009e4000c101906 */
.L_x_7:
[----:B------:R-:W-:Y:S05]  /*09a0*/  @P0 BRA `(.L_x_10) ;  /* 0xfffffff400d40947 */ /* 0x000fea000383ffff */
[----:B------:R-:W-:Y:S05]  /*09b0*/  EXIT ;  /* 0x000000000000794d */ /* 0x000fea0003800000 */
.L_x_11:
        /* <DEDUP_REMOVED lines=12> */
.L_x_19:


//--------------------- .text._Z12matrixMulRowPiS_S_i --------------------------
	.section	.text._Z12matrixMulRowPiS_S_i,"ax",@progbits
	.align	128
        .global         _Z12matrixMulRowPiS_S_i
        .type           _Z12matrixMulRowPiS_S_i,@function
        .size           _Z12matrixMulRowPiS_S_i,(.L_x_20 - _Z12matrixMulRowPiS_S_i)
        .other          _Z12matrixMulRowPiS_S_i,@"STO_CUDA_ENTRY STV_DEFAULT"
_Z12matrixMulRowPiS_S_i:
.text._Z12matrixMulRowPiS_S_i:
        /* <DEDUP_REMOVED lines=9> */
[C---:B------:R-:W-:Y:S01]  /*0090*/  IADD3 R2, PT, PT, R5.reuse, -0x1, RZ ;  /* 0xffffffff05027810 */ /* 0x040fe20007ffe0ff */
[----:B------:R-:W-:Y:S01]  /*00a0*/  IMAD R0, R0, R5, RZ ;  /* 0x0000000500007224 */ /* 0x000fe200078e02ff */
[C---:B------:R-:W-:Y:S01]  /*00b0*/  LOP3.LUT R3, R5.reuse, 0x7, RZ, 0xc0, !PT ;  /* 0x0000000705037812 */ /* 0x040fe200078ec0ff */
[----:B------:R-:W0:Y:S01]  /*00c0*/  LDCU.64 UR4, c[0x0][0x358] ;  /* 0x00006b00ff0477ac */ /* 0x000e220008000a00 */
[----:B------:R-:W-:Y:S02]  /*00d0*/  ISETP.GE.U32.AND P0, PT, R2, 0x7, PT ;  /* 0x000000070200780c */ /* 0x000fe40003f06070 */
[C---:B------:R-:W-:Y:S02]  /*00e0*/  LOP3.LUT R2, R5.reuse, 0x7ffffff8, RZ, 0xc0, !PT ;  /* 0x7ffffff805027812 */ /* 0x040fe400078ec0ff */
[----:B------:R-:W-:Y:S01]  /*00f0*/  LOP3.LUT R4, R5, 0x3, RZ, 0xc0, !PT ;  /* 0x0000000305047812 */ /* 0x000fe200078ec0ff */
[----:B------:R-:W-:Y:S01]  /*0100*/  HFMA2 R5, -RZ, RZ, 0, 0 ;  /* 0x00000000ff057431 */ /* 0x000fe200000001ff */
[----:B------:R-:W-:-:S07]  /*0110*/  IADD3 R6, PT, PT, -R2, RZ, RZ ;  /* 0x000000ff02067210 */ /* 0x000fce0007ffe1ff */
.L_x_16:
[----:B0123--:R-:W1:Y:S01]  /*0120*/  LDC.64 R12, c[0x0][0x390] ;  /* 0x0000e400ff0c7b82 */ /* 0x00fe620000000a00 */
[----:B------:R-:W-:Y:S02]  /*0130*/  IADD3 R7, PT, PT, R0, R5, RZ ;  /* 0x0000000500077210 */ /* 0x000fe40007ffe0ff */
[----:B------:R-:W-:-:S03]  /*0140*/  MOV R19, RZ ;  /* 0x000000ff00137202 */ /* 0x000fc60000000f00 */
[----:B-1----:R-:W-:Y:S01]  /*0150*/  IMAD.WIDE R12, R7, 0x4, R12 ;  /* 0x00000004070c7825 */ /* 0x002fe200078e020c */
[----:B------:R-:W-:-:S04]  /*0160*/  MOV R7, RZ ;  /* 0x000000ff00077202 */ /* 0x000fc80000000f00 */
[----:B0-----:R0:W-:Y:S01]  /*0170*/  STG.E desc[UR4][R12.64], RZ ;  /* 0x000000ff0c007986 */ /* 0x0011e2000c101904 */
[----:B------:R-:W-:Y:S05]  /*0180*/  @!P0 BRA `(.L_x_12) ;  /* 0x0000000400108947 */ /* 0x000fea0003800000 */
[----:B------:R-:W1:Y:S01]  /*0190*/  LDC R8, c[0x0][0x398] ;  /* 0x0000e600ff087b82 */ /* 0x000e620000000800 */
[----:B------:R-:W-:Y:S02]  /*01a0*/  MOV R19, RZ ;  /* 0x000000ff00137202 */ /* 0x000fe40000000f00 */
[----:B------:R-:W-:Y:S02]  /*01b0*/  MOV R10, R0 ;  /* 0x00000000000a7202 */ /* 0x000fe40000000f00 */
[-C--:B------:R-:W-:Y:S02]  /*01c0*/  MOV R9, R5.reuse ;  /* 0x0000000500097202 */ /* 0x080fe40000000f00 */
[----:B------:R-:W-:Y:S02]  /*01d0*/  MOV R7, R6 ;  /* 0x0000000600077202 */ /* 0x000fe40000000f00 */
[----:B-1----:R-:W-:Y:S01]  /*01e0*/  IADD3 R11, PT, PT, R5, R8, RZ ;  /* 0x00000008050b7210 */ /* 0x002fe20007ffe0ff */
[C-C-:B------:R-:W-:Y:S01]  /*01f0*/  IMAD R27, R8.reuse, 0x3, R5.reuse ;  /* 0x00000003081b7824 */ /* 0x140fe200078e0205 */
[CC--:B------:R-:W-:Y:S01]  /*0200*/  LEA R25, R8.reuse, R5.reuse, 0x1 ;  /* 0x0000000508197211 */ /* 0x0c0fe200078e08ff */
[C-C-:B------:R-:W-:Y:S01]  /*0210*/  IMAD R24, R8.reuse, 0x5, R5.reuse ;  /* 0x0000000508187824 */ /* 0x140fe200078e0205 */
[C---:B------:R-:W-:Y:S01]  /*0220*/  LEA R29, R8.reuse, R5, 0x2 ;  /* 0x00000005081d7211 */ /* 0x040fe200078e10ff */
[----:B------:R-:W-:-:S02]  /*0230*/  IMAD R26, R8, 0x6, R5 ;  /* 0x00000006081a7824 */ /* 0x000fc400078e0205 */
[----:B------:R-:W-:-:S07]  /*0240*/  IMAD R28, R8, 0x7, R5 ;  /* 0x00000007081c7824 */ /* 0x000fce00078e0205 */
.L_x_13:
[----:B-1----:R-:W1:Y:S08]  /*0250*/  LDC.64 R16, c[0x0][0x388] ;  /* 0x0000e200ff107b82 */ /* 0x002e700000000a00 */
[----:B------:R-:W2:Y:S01]  /*0260*/  LDC.64 R14, c[0x0][0x380] ;  /* 0x0000e000ff0e7b82 */ /* 0x000ea20000000a00 */
[----:B-1----:R-:W-:-:S06]  /*0270*/  IMAD.WIDE.U32 R22, R9, 0x4, R16 ;  /* 0x0000000409167825 */ /* 0x002fcc00078e0010 */
        /* <DEDUP_REMOVED lines=9> */
[----:B-1----:R-:W-:-:S03]  /*0310*/  IMAD.WIDE.U32 R20, R25, 0x4, R16 ;  /* 0x0000000419147825 */ /* 0x002fc600078e0010 */
[----:B------:R1:W-:Y:S04]  /*0320*/  STG.E desc[UR4][R12.64], R19 ;  /* 0x000000130c007986 */ /* 0x0003e8000c101904 */
[----:B------:R-:W2:Y:S04]  /*0330*/  LDG.E R20, desc[UR4][R20.64] ;  /* 0x0000000414147981 */ /* 0x000ea8000c1e1900 */
[----:B------:R-:W2:Y:S02]  /*0340*/  LDG.E R22, desc[UR4][R14.64+0x8] ;  /* 0x000008040e167981 */ /* 0x000ea4000c1e1900 */
[----:B--2---:R-:W-:-:S02]  /*0350*/  IMAD R20, R22, R20, R19 ;  /* 0x0000001416147224 */ /* 0x004fc400078e0213 */
[----:B------:R-:W-:-:S03]  /*0360*/  IMAD.WIDE.U32 R22, R27, 0x4, R16 ;  /* 0x000000041b167825 */ /* 0x000fc600078e0010 */
[----:B------:R2:W-:Y:S04]  /*0370*/  STG.E desc[UR4][R12.64], R20 ;  /* 0x000000140c007986 */ /* 0x0005e8000c101904 */
[----:B------:R-:W3:Y:S04]  /*0380*/  LDG.E R23, desc[UR4][R22.64] ;  /* 0x0000000416177981 */ /* 0x000ee8000c1e1900 */
[----:B------:R-:W3:Y:S02]  /*0390*/  LDG.E R18, desc[UR4][R14.64+0xc] ;  /* 0x00000c040e127981 */ /* 0x000ee4000c1e1900 */
[----:B---3--:R-:W-:-:S02]  /*03a0*/  IMAD R23, R18, R23, R20 ;  /* 0x0000001712177224 */ /* 0x008fc400078e0214 */
[----:B-1----:R-:W-:-:S03]  /*03b0*/  IMAD.WIDE.U32 R18, R29, 0x4, R16 ;  /* 0x000000041d127825 */ /* 0x002fc600078e0010 */
[----:B------:R1:W-:Y:S04]  /*03c0*/  STG.E desc[UR4][R12.64], R23 ;  /* 0x000000170c007986 */ /* 0x0003e8000c101904 */
[----:B------:R-:W3:Y:S04]  /*03d0*/  LDG.E R18, desc[UR4][R18.64] ;  /* 0x0000000412127981 */ /* 0x000ee8000c1e1900 */
[----:B------:R-:W3:Y:S02]  /*03e0*/  LDG.E R21, desc[UR4][R14.64+0x10] ;  /* 0x000010040e157981 */ /* 0x000ee4000c1e1900 */
[----:B---3--:R-:W-:-:S02]  /*03f0*/  IMAD R19, R21, R18, R23 ;  /* 0x0000001215137224 */ /* 0x008fc400078e0217 */
[----:B--2---:R-:W-:-:S03]  /*0400*/  IMAD.WIDE.U32 R20, R24, 0x4, R16 ;  /* 0x0000000418147825 */ /* 0x004fc600078e0010 */
[----:B------:R2:W-:Y:S04]  /*0410*/  STG.E desc[UR4][R12.64], R19 ;  /* 0x000000130c007986 */ /* 0x0005e8000c101904 */
[----:B------:R-:W3:Y:S04]  /*0420*/  LDG.E R20, desc[UR4][R20.64] ;  /* 0x0000000414147981 */ /* 0x000ee8000c1e1900 */
[----:B------:R-:W3:Y:S02]  /*0430*/  LDG.E R22, desc[UR4][R14.64+0x14] ;  /* 0x000014040e167981 */ /* 0x000ee4000c1e1900 */
[----:B---3--:R-:W-:-:S02]  /*0440*/  IMAD R21, R22, R20, R19 ;  /* 0x0000001416157224 */ /* 0x008fc400078e0213 */
[----:B-1----:R-:W-:-:S03]  /*0450*/  IMAD.WIDE.U32 R22, R26, 0x4, R16 ;  /* 0x000000041a167825 */ /* 0x002fc600078e0010 */
[----:B------:R1:W-:Y:S04]  /*0460*/  STG.E desc[UR4][R12.64], R21 ;  /* 0x000000150c007986 */ /* 0x0003e8000c101904 */
[----:B------:R-:W3:Y:S04]  /*0470*/  LDG.E R22, desc[UR4][R22.64] ;  /* 0x0000000416167981 */ /* 0x000ee8000c1e1900 */
[----:B------:R-:W3:Y:S01]  /*0480*/  LDG.E R18, desc[UR4][R14.64+0x18] ;  /* 0x000018040e127981 */ /* 0x000ee2000c1e1900 */
[----:B------:R-:W-:Y:S01]  /*0490*/  IMAD.WIDE.U32 R16, R28, 0x4, R16 ;  /* 0x000000041c107825 */ /* 0x000fe200078e0010 */
[----:B------:R-:W-:-:S03]  /*04a0*/  IADD3 R7, PT, PT, R7, 0x8, RZ ;  /* 0x0000000807077810 */ /* 0x000fc60007ffe0ff */
[----:B---3--:R-:W-:-:S05]  /*04b0*/  IMAD R18, R18, R22, R21 ;  /* 0x0000001612127224 */ /* 0x008fca00078e0215 */
[----:B------:R1:W-:Y:S04]  /*04c0*/  STG.E desc[UR4][R12.64], R18 ;  /* 0x000000120c007986 */ /* 0x0003e8000c101904 */
[----:B--2---:R-:W2:Y:S04]  /*04d0*/  LDG.E R19, desc[UR4][R14.64+0x1c] ;  /* 0x00001c040e137981 */ /* 0x004ea8000c1e1900 */
[----:B------:R-:W2:Y:S01]  /*04e0*/  LDG.E R16, desc[UR4][R16.64] ;  /* 0x0000000410107981 */ /* 0x000ea2000c1e1900 */
[----:B------:R-:W-:Y:S01]  /*04f0*/  ISETP.NE.AND P1, PT, R7, RZ, PT ;  /* 0x000000ff0700720c */ /* 0x000fe20003f25270 */
[C---:B------:R-:W-:Y:S01]  /*0500*/  IMAD R27, R8.reuse, 0x8, R27 ;  /* 0x00000008081b7824 */ /* 0x040fe200078e021b */
[----:B------:R-:W-:-:S02]  /*0510*/  LEA R11, R8, R11, 0x3 ;  /* 0x0000000b080b7211 */ /* 0x000fc400078e18ff */
[C---:B------:R-:W-:Y:S02]  /*0520*/  LEA R25, R8.reuse, R25, 0x3 ;  /* 0x0000001908197211 */ /* 0x040fe400078e18ff */
[C---:B------:R-:W-:Y:S02]  /*0530*/  LEA R29, R8.reuse, R29, 0x3 ;  /* 0x0000001d081d7211 */ /* 0x040fe400078e18ff */
[C---:B------:R-:W-:Y:S02]  /*0540*/  LEA R24, R8.reuse, R24, 0x3 ;  /* 0x0000001808187211 */ /* 0x040fe400078e18ff */
[C---:B------:R-:W-:Y:S02]  /*0550*/  LEA R26, R8.reuse, R26, 0x3 ;  /* 0x0000001a081a7211 */ /* 0x040fe400078e18ff */
[C---:B------:R-:W-:Y:S02]  /*0560*/  LEA R28, R8.reuse, R28, 0x3 ;  /* 0x0000001c081c7211 */ /* 0x040fe400078e18ff */
[----:B------:R-:W-:-:S02]  /*0570*/  LEA R9, R8, R9, 0x3 ;  /* 0x0000000908097211 */ /* 0x000fc400078e18ff */
[----:B------:R-:W-:Y:S01]  /*0580*/  IADD3 R10, PT, PT, R10, 0x8, RZ ;  /* 0x000000080a0a7810 */ /* 0x000fe20007ffe0ff */
[----:B--2---:R-:W-:-:S05]  /*0590*/  IMAD R19, R19, R16, R18 ;  /* 0x0000001013137224 */ /* 0x004fca00078e0212 */
[----:B------:R1:W-:Y:S01]  /*05a0*/  STG.E desc[UR4][R12.64], R19 ;  /* 0x000000130c007986 */ /* 0x0003e2000c101904 */
[----:B------:R-:W-:Y:S05]  /*05b0*/  @P1 BRA `(.L_x_13) ;  /* 0xfffffffc00241947 */ /* 0x000fea000383ffff */
[----:B------:R-:W-:-:S07]  /*05c0*/  MOV R7, R2 ;  /* 0x0000000200077202 */ /* 0x000fce0000000f00 */
.L_x_12:
[----:B------:R-:W-:-:S13]  /*05d0*/  ISETP.NE.AND P1, PT, R3, RZ, PT ;  /* 0x000000ff0300720c */ /* 0x000fda0003f25270 */
[----:B------:R-:W-:Y:S05]  /*05e0*/  @!P1 BRA `(.L_x_14) ;  /* 0x0000000400049947 */ /* 0x000fea0003800000 */
[----:B------:R-:W-:Y:S02]  /*05f0*/  IADD3 R8, PT, PT, R3, -0x1, RZ ;  /* 0xffffffff03087810 */ /* 0x000fe40007ffe0ff */
[----:B------:R-:W-:Y:S02]  /*0600*/  ISETP.NE.AND P2, PT, R4, RZ, PT ;  /* 0x000000ff0400720c */ /* 0x000fe40003f45270 */
[----:B------:R-:W-:-:S13]  /*0610*/  ISETP.GE.U32.AND P1, PT, R8, 0x3, PT ;  /* 0x000000030800780c */ /* 0x000fda0003f26070 */
[----:B------:R-:W-:Y:S05]  /*0620*/  @!P1 BRA `(.L_x_15) ;  /* 0x0000000000789947 */ /* 0x000fea0003800000 */
[----:B------:R-:W2:Y:S01]  /*0630*/  LDC R16, c[0x0][0x398] ;  /* 0x0000e600ff107b82 */ /* 0x000ea20000000800 */
[----:B------:R-:W-:-:S07]  /*0640*/  IMAD.IADD R15, R0, 0x1, R7 ;  /* 0x00000001000f7824 */ /* 0x000fce00078e0207 */
[----:B------:R-:W3:Y:S08]  /*0650*/  LDC.64 R8, c[0x0][0x380] ;  /* 0x0000e000ff087b82 */ /* 0x000ef00000000a00 */
[----:B------:R-:W4:Y:S01]  /*0660*/  LDC.64 R10, c[0x0][0x388] ;  /* 0x0000e200ff0a7b82 */ /* 0x000f220000000a00 */
[----:B--2---:R-:W-:Y:S02]  /*0670*/  IMAD R17, R7, R16, R5 ;  /* 0x0000001007117224 */ /* 0x004fe400078e0205 */
[----:B---3--:R-:W-:-:S05]  /*0680*/  IMAD.WIDE R8, R15, 0x4, R8 ;  /* 0x000000040f087825 */ /* 0x008fca00078e0208 */
[----:B-1----:R-:W2:Y:S01]  /*0690*/  LDG.E R18, desc[UR4][R8.64] ;  /* 0x0000000408127981 */ /* 0x002ea2000c1e1900 */
[----:B----4-:R-:W-:-:S06]  /*06a0*/  IMAD.WIDE.U32 R14, R17, 0x4, R10 ;  /* 0x00000004110e7825 */ /* 0x010fcc00078e000a */
[----:B------:R-:W2:Y:S01]  /*06b0*/  LDG.E R14, desc[UR4][R14.64] ;  /* 0x000000040e0e7981 */ /* 0x000ea2000c1e1900 */
[----:B------:R-:W-:Y:S01]  /*06c0*/  IADD3 R21, PT, PT, R17, R16, RZ ;  /* 0x0000001011157210 */ /* 0x000fe20007ffe0ff */
[----:B--2---:R-:W-:-:S04]  /*06d0*/  IMAD R17, R18, R14, R19 ;  /* 0x0000000e12117224 */ /* 0x004fc800078e0213 */
[C---:B------:R-:W-:Y:S01]  /*06e0*/  IMAD.WIDE.U32 R18, R21.reuse, 0x4, R10 ;  /* 0x0000000415127825 */ /* 0x040fe200078e000a */
[----:B------:R2:W-:Y:S05]  /*06f0*/  STG.E desc[UR4][R12.64], R17 ;  /* 0x000000110c007986 */ /* 0x0005ea000c101904 */
[----:B------:R-:W3:Y:S04]  /*0700*/  LDG.E R18, desc[UR4][R18.64] ;  /* 0x0000000412127981 */ /* 0x000ee8000c1e1900 */
[----:B------:R-:W3:Y:S01]  /*0710*/  LDG.E R20, desc[UR4][R8.64+0x4] ;  /* 0x0000040408147981 */ /* 0x000ee2000c1e1900 */
[----:B------:R-:W-:Y:S01]  /*0720*/  IADD3 R25, PT, PT, R21, R16, RZ ;  /* 0x0000001015197210 */ /* 0x000fe20007ffe0ff */
[----:B---3--:R-:W-:-:S04]  /*0730*/  IMAD R23, R20, R18, R17 ;  /* 0x0000001214177224 */ /* 0x008fc800078e0211 */
[C---:B------:R-:W-:Y:S01]  /*0740*/  IMAD.WIDE.U32 R20, R25.reuse, 0x4, R10 ;  /* 0x0000000419147825 */ /* 0x040fe200078e000a */
[----:B------:R2:W-:Y:S05]  /*0750*/  STG.E desc[UR4][R12.64], R23 ;  /* 0x000000170c007986 */ /* 0x0005ea000c101904 */
[----:B------:R-:W3:Y:S04]  /*0760*/  LDG.E R20, desc[UR4][R20.64] ;  /* 0x0000000414147981 */ /* 0x000ee8000c1e1900 */
[----:B------:R-:W3:Y:S01]  /*0770*/  LDG.E R14, desc[UR4][R8.64+0x8] ;  /* 0x00000804080e7981 */ /* 0x000ee2000c1e1900 */
[----:B------:R-:W-:-:S05]  /*0780*/  IADD3 R25, PT, PT, R25, R16, RZ ;  /* 0x0000001019197210 */ /* 0x000fca0007ffe0ff */
[----:B------:R-:W-:-:S04]  /*0790*/  IMAD.WIDE.U32 R10, R25, 0x4, R10 ;  /* 0x00000004190a7825 */ /* 0x000fc800078e000a */
[----:B---3--:R-:W-:-:S05]  /*07a0*/  IMAD R15, R14, R20, R23 ;  /* 0x000000140e0f7224 */ /* 0x008fca00078e0217 */
[----:B------:R2:W-:Y:S04]  /*07b0*/  STG.E desc[UR4][R12.64], R15 ;  /* 0x0000000f0c007986 */ /* 0x0005e8000c101904 */
[----:B------:R-:W3:Y:S04]  /*07c0*/  LDG.E R14, desc[UR4][R8.64+0xc] ;  /* 0x00000c04080e7981 */ /* 0x000ee8000c1e1900 */
[----:B------:R-:W3:Y:S01]  /*07d0*/  LDG.E R10, desc[UR4][R10.64] ;  /* 0x000000040a0a7981 */ /* 0x000ee2000c1e1900 */
[----:B------:R-:W-:Y:S01]  /*07e0*/  IADD3 R7, PT, PT, R7, 0x4, RZ ;  /* 0x0000000407077810 */ /* 0x000fe20007ffe0ff */
[----:B---3--:R-:W-:-:S05]  /*07f0*/  IMAD R19, R14, R10, R15 ;  /* 0x0000000a0e137224 */ /* 0x008fca00078e020f */
[----:B------:R2:W-:Y:S02]  /*0800*/  STG.E desc[UR4][R12.64], R19 ;  /* 0x000000130c007986 */ /* 0x0005e4000c101904 */
.L_x_15:
[----:B------:R-:W-:Y:S05]  /*0810*/  @!P2 BRA `(.L_x_14) ;  /* 0x000000000078a947 */ /* 0x000fea0003800000 */
[----:B------:R-:W3:Y:S01]  /*0820*/  LDC R14, c[0x0][0x398] ;  /* 0x0000e600ff0e7b82 */ /* 0x000ee20000000800 */
[----:B------:R-:W-:-:S07]  /*0830*/  ISETP.NE.AND P1, PT, R4, 0x1, PT ;  /* 0x000000010400780c */ /* 0x000fce0003f25270 */
[----:B------:R-:W1:Y:S06]  /*0840*/  LDC.64 R8, c[0x0][0x388] ;  /* 0x0000e200ff087b82 */ /* 0x000e6c0000000a00 */
[----:B--2---:R-:W-:Y:S02]  /*0850*/  @P1 IADD3 R15, PT, PT, R0, R7, RZ ;  /* 0x00000007000f1210 */ /* 0x004fe40007ffe0ff */
[----:B------:R-:W2:Y:S01]  /*0860*/  LDC.64 R10, c[0x0][0x380] ;  /* 0x0000e000ff0a7b82 */ /* 0x000ea20000000a00 */
[----:B---3--:R-:W-:-:S04]  /*0870*/  @P1 IMAD R17, R7, R14, R5 ;  /* 0x0000000e07111224 */ /* 0x008fc800078e0205 */
[----:B-1----:R-:W-:-:S06]  /*0880*/  @P1 IMAD.WIDE.U32 R20, R17, 0x4, R8 ;  /* 0x0000000411141825 */ /* 0x002fcc00078e0008 */
[----:B------:R-:W3:Y:S01]  /*0890*/  @P1 LDG.E R20, desc[UR4][R20.64] ;  /* 0x0000000414141981 */ /* 0x000ee2000c1e1900 */
[----:B--2---:R-:W-:-:S05]  /*08a0*/  @P1 IMAD.WIDE R10, R15, 0x4, R10 ;  /* 0x000000040f0a1825 */ /* 0x004fca00078e020a */
[----:B------:R-:W3:Y:S01]  /*08b0*/  @P1 LDG.E R16, desc[UR4][R10.64] ;  /* 0x000000040a101981 */ /* 0x000ee2000c1e1900 */
[----:B------:R-:W-:-:S05]  /*08c0*/  @P1 IADD3 R23, PT, PT, R17, R14, RZ ;  /* 0x0000000e11171210 */ /* 0x000fca0007ffe0ff */
[----:B------:R-:W-:Y:S02]  /*08d0*/  @P1 IMAD.WIDE.U32 R22, R23, 0x4, R8 ;  /* 0x0000000417161825 */ /* 0x000fe400078e0008 */
[----:B------:R-:W1:Y:S01]  /*08e0*/  LDC.64 R8, c[0x0][0x388] ;  /* 0x0000e200ff087b82 */ /* 0x000e620000000a00 */
[----:B------:R-:W-:Y:S01]  /*08f0*/  LOP3.LUT P2, RZ, R14, 0x1, RZ, 0xc0, !PT ;  /* 0x000000010eff7812 */ /* 0x000fe2000784c0ff */
[----:B---3--:R-:W-:-:S06]  /*0900*/  @P1 IMAD R15, R16, R20, R19 ;  /* 0x00000014100f1224 */ /* 0x008fcc00078e0213 */
[----:B------:R-:W2:Y:S01]  /*0910*/  LDC.64 R16, c[0x0][0x380] ;  /* 0x0000e000ff107b82 */ /* 0x000ea20000000a00 */
[----:B------:R3:W-:Y:S04]  /*0920*/  @P1 STG.E desc[UR4][R12.64], R15 ;  /* 0x0000000f0c001986 */ /* 0x0007e8000c101904 */
[----:B------:R-:W4:Y:S04]  /*0930*/  @P1 LDG.E R18, desc[UR4][R10.64+0x4] ;  /* 0x000004040a121981 */ /* 0x000f28000c1e1900 */
[----:B------:R-:W4:Y:S01]  /*0940*/  @P1 LDG.E R22, desc[UR4][R22.64] ;  /* 0x0000000416161981 */ /* 0x000f22000c1e1900 */
[----:B------:R-:W-:-:S04]  /*0950*/  @P1 IADD3 R7, PT, PT, R7, 0x2, RZ ;  /* 0x0000000207071810 */ /* 0x000fc80007ffe0ff */
[----:B------:R-:W-:Y:S01]  /*0960*/  @P2 IADD3 R21, PT, PT, R0, R7, RZ ;  /* 0x0000000700152210 */ /* 0x000fe20007ffe0ff */
[----:B------:R-:W-:-:S04]  /*0970*/  @P2 IMAD R7, R7, R14, R5 ;  /* 0x0000000e07072224 */ /* 0x000fc800078e0205 */
[----:B-1----:R-:W-:-:S04]  /*0980*/  @P2 IMAD.WIDE.U32 R8, R7, 0x4, R8 ;  /* 0x0000000407082825 */ /* 0x002fc800078e0008 */
[----:B--2---:R-:W-:-:S04]  /*0990*/  @P2 IMAD.WIDE R16, R21, 0x4, R16 ;  /* 0x0000000415102825 */ /* 0x004fc800078e0210 */
[----:B----4-:R-:W-:-:S05]  /*09a0*/  @P1 IMAD R19, R18, R22, R15 ;  /* 0x0000001612131224 */ /* 0x010fca00078e020f */
[----:B------:R3:W-:Y:S04]  /*09b0*/  @P1 STG.E desc[UR4][R12.64], R19 ;  /* 0x000000130c001986 */ /* 0x0007e8000c101904 */
[----:B------:R-:W2:Y:S04]  /*09c0*/  @P2 LDG.E R16, desc[UR4][R16.64] ;  /* 0x0000000410102981 */ /* 0x000ea8000c1e1900 */
[----:B------:R-:W2:Y:S02]  /*09d0*/  @P2 LDG.E R8, desc[UR4][R8.64] ;  /* 0x0000000408082981 */ /* 0x000ea4000c1e1900 */
[----:B--2---:R-:W-:-:S05]  /*09e0*/  @P2 IMAD R7, R16, R8, R19 ;  /* 0x0000000810072224 */ /* 0x004fca00078e0213 */
[----:B------:R3:W-:Y:S02]  /*09f0*/  @P2 STG.E desc[UR4][R12.64], R7 ;  /* 0x000000070c002986 */ /* 0x0007e4000c101904 */
.L_x_14:
[----:B------:R-:W4:Y:S01]  /*0a00*/  LDCU UR6, c[0x0][0x398] ;  /* 0x00007300ff0677ac */ /* 0x000f220008000800 */
[----:B------:R-:W-:-:S04]  /*0a10*/  IADD3 R5, PT, PT, R5, 0x1, RZ ;  /* 0x0000000105057810 */ /* 0x000fc80007ffe0ff */
[----:B----4-:R-:W-:-:S13]  /*0a20*/  ISETP.NE.AND P1, PT, R5, UR6, PT ;  /* 0x0000000605007c0c */ /* 0x010fda000bf25270 */
[----:B------:R-:W-:Y:S05]  /*0a30*/  @P1 BRA `(.L_x_16) ;  /* 0xfffffff400b81947 */ /* 0x000fea000383ffff */
[----:B------:R-:W-:Y:S05]  /*0a40*/  EXIT ;  /* 0x000000000000794d */ /* 0x000fea0003800000 */
.L_x_17:
        /* <DEDUP_REMOVED lines=11> */
.L_x_20:


//--------------------- .nv.shared.reserved.0     --------------------------
	.section	.nv.shared.reserved.0,"aw",@nobits
	.weak		__nv_reservedSMEM_offset_0_alias
	.size		__nv_reservedSMEM_offset_0_alias, 0, 64
	.other		__nv_reservedSMEM_offset_0_alias,@"STO_CUDA_RESERVED_SHARED STV_DEFAULT"
__nv_reservedSMEM_offset_0_alias:
	.zero		0
	.zero		64


//--------------------- .nv.constant0._Z16matrixMulElementPiS_S_i --------------------------
	.section	.nv.constant0._Z16matrixMulElementPiS_S_i,"a",@progbits
	.sectionflags	@""
	.align	4
.nv.constant0._Z16matrixMulElementPiS_S_i:
	.zero		924


//--------------------- .nv.constant0._Z12matrixMulColPiS_S_i --------------------------
	.section	.nv.constant0._Z12matrixMulColPiS_S_i,"a",@progbits
	.sectionflags	@""
	.align	4
.nv.constant0._Z12matrixMulColPiS_S_i:
	.zero		924


//--------------------- .nv.constant0._Z12matrixMulRowPiS_S_i --------------------------
	.section	.nv.constant0._Z12matrixMulRowPiS_S_i,"a",@progbits
	.sectionflags	@""
	.align	4
.nv.constant0._Z12matrixMulRowPiS_S_i:
	.zero		924


//--------------------- SYMBOLS --------------------------

	.type		.nv.reservedSmem.offset0,@object
	.size		.nv.reservedSmem.offset0,0x4
